// auto-generated by cutlass_sweep.gemm — config: {"arch": "sm_90", "cluster_m": 2, "cluster_n": 2, "dtype": "e4m3", "dtype_b": "e4m3", "layout": "nt", "stages": 0, "tile_k": 128, "tile_m": 64, "tile_n": 64}
#include "cutlass/cutlass.h"
#include "cutlass/gemm/collective/collective_builder.hpp"
#include "cutlass/gemm/device/gemm_universal_adapter.h"
#include "cutlass/gemm/kernel/gemm_universal.hpp"
#include "cutlass/epilogue/collective/collective_builder.hpp"

using ElemA = cutlass::float_e4m3_t;
using ElemB = cutlass::float_e4m3_t;
using ElemCD = cutlass::float_e4m3_t;
using Acc  = float;
using TileShape    = cute::Shape<cute::_64, cute::_64, cute::_128>;
using ClusterShape = cute::Shape<cute::_2, cute::_2, cute::_1>;

using CollectiveEpilogue = typename cutlass::epilogue::collective::CollectiveBuilder<
    cutlass::arch::Sm90, cutlass::arch::OpClassTensorOp,
    TileShape, ClusterShape,
    cutlass::epilogue::collective::EpilogueTileAuto,
    Acc, Acc,
    ElemCD, cutlass::layout::RowMajor, 128 / cutlass::sizeof_bits<ElemCD>::value,
    ElemCD, cutlass::layout::RowMajor, 128 / cutlass::sizeof_bits<ElemCD>::value,
    cutlass::epilogue::collective::EpilogueScheduleAuto
  >::CollectiveOp;

using CollectiveMainloop = typename cutlass::gemm::collective::CollectiveBuilder<
    cutlass::arch::Sm90, cutlass::arch::OpClassTensorOp,
    ElemA, cutlass::layout::RowMajor, 128 / cutlass::sizeof_bits<ElemA>::value,
    ElemB, cutlass::layout::ColumnMajor, 128 / cutlass::sizeof_bits<ElemB>::value,
    Acc,
    TileShape, ClusterShape,
    cutlass::gemm::collective::StageCountAutoCarveout<static_cast<int>(sizeof(typename CollectiveEpilogue::SharedStorage))>,
    cutlass::gemm::collective::KernelScheduleAuto
  >::CollectiveOp;

using GemmKernel = cutlass::gemm::kernel::GemmUniversal<
    cute::Shape<int,int,int,int>,
    CollectiveMainloop,
    CollectiveEpilogue
>;
using Gemm = cutlass::gemm::device::GemmUniversalAdapter<GemmKernel>;

// Force the device kernel symbol into the cubin without needing a host main.
auto* _anchor = &cutlass::device_kernel<GemmKernel>;


// ===== COMPILED SASS (sm_90a) =====

	.target	sm_90a

	.elftype	@"ET_EXEC"


//--------------------- .note.nv.tkinfo           --------------------------
	.section	.note.nv.tkinfo,"",@"SHT_NOTE"
	.sectionflags	@"SHF_NOTE_NV_TKINFO"
	.tkinfo
        /*0018*/ 	.word	0x00000002
        /*0030*/ 	.string	""
        /*0030*/ 	.string	"ptxas"
        /*0030*/ 	.string	"Cuda compilation tools, release 13.0, V13.0.88"
        /*0030*/ 	.string	"Build cuda_13.0.r13.0/compiler.36424714_0"
        /*0030*/ 	.string	"-arch sm_90a -m 64 "



//--------------------- .note.nv.cuinfo           --------------------------
	.section	.note.nv.cuinfo,"",@"SHT_NOTE"
	.sectionflags	@"SHF_NOTE_NV_CUINFO"
        /*0018*/ 	.short	0x0002
        /*001a*/ 	.short	0x005a
        /*001c*/ 	.short	0x0082
	.zero		2


//--------------------- .nv.info                  --------------------------
	.section	.nv.info,"",@"SHT_CUDA_INFO"
	.align	4


	//----- nvinfo : EIATTR_REGCOUNT
	.align		4
        /*0000*/ 	.byte	0x04, 0x2f
        /*0002*/ 	.short	(.L_12 - .L_11)
	.align		4
.L_11:
        /*0004*/ 	.word	index@(_ZN7cutlass13device_kernelINS_4gemm6kernel13GemmUniversalIN4cute5tupleIJiiiiEEENS1_10collective13CollectiveMmaINS1_37MainloopSm90TmaGmmaWarpSpecializedFP8ILi14ENS5_IJNS4_1CILi2EEESB_NSA_ILi1EEEEEENS1_32KernelTmaWarpSpecializedPingpongEEENS5_IJNSA_ILi64EEESG_NSA_ILi128EEEEEENS_12float_e4m3_tENS5_IJlSC_lEEESJ_SK_NS4_8TiledMMAINS4_8MMA_AtomIJNS4_4SM904GMMA30MMA_64x64x32_F32E4M3E4M3_SS_TNILNSO_7ScaleInE1ELSQ_1EEEEEENS4_6LayoutINS5_IJSC_SC_SC_EEENS5_IJNSA_ILi0EEESV_SV_EEEEENS5_IJNS4_10UnderscoreESY_SY_EEEEENS4_23SM90_TMA_LOAD_MULTICASTENS4_14ComposedLayoutINS4_7SwizzleILi3ELi4ELi3EEENS4_18smem_ptr_flag_bitsILi8EEENST_INS5_IJNSA_ILi8EEESH_EEENS5_IJSH_SC_EEEEEEEvNS4_8identityES11_S1B_vS1C_EENS_8epilogue10collective6detail29Sm90TmaWarpSpecializedAdapterINS1F_15DefaultEpilogueISJ_SK_SK_NS1E_6thread17LinearCombinationISJ_Li1EffLNS1J_9ScaleType4KindE0ELNS_15FloatRoundStyleE2ESJ_EENS1_15EpilogueDefaultEEEEEvvEEEEvNT_6ParamsE)
        /*0008*/ 	.word	0x000000a8


	//----- nvinfo : EIATTR_FRAME_SIZE
	.align		4
.L_12:
        /*000c*/ 	.byte	0x04, 0x11
        /*000e*/ 	.short	(.L_14 - .L_13)
	.align		4
.L_13:
        /*0010*/ 	.word	index@(_ZN7cutlass13device_kernelINS_4gemm6kernel13GemmUniversalIN4cute5tupleIJiiiiEEENS1_10collective13CollectiveMmaINS1_37MainloopSm90TmaGmmaWarpSpecializedFP8ILi14ENS5_IJNS4_1CILi2EEESB_NSA_ILi1EEEEEENS1_32KernelTmaWarpSpecializedPingpongEEENS5_IJNSA_ILi64EEESG_NSA_ILi128EEEEEENS_12float_e4m3_tENS5_IJlSC_lEEESJ_SK_NS4_8TiledMMAINS4_8MMA_AtomIJNS4_4SM904GMMA30MMA_64x64x32_F32E4M3E4M3_SS_TNILNSO_7ScaleInE1ELSQ_1EEEEEENS4_6LayoutINS5_IJSC_SC_SC_EEENS5_IJNSA_ILi0EEESV_SV_EEEEENS5_IJNS4_10UnderscoreESY_SY_EEEEENS4_23SM90_TMA_LOAD_MULTICASTENS4_14ComposedLayoutINS4_7SwizzleILi3ELi4ELi3EEENS4_18smem_ptr_flag_bitsILi8EEENST_INS5_IJNSA_ILi8EEESH_EEENS5_IJSH_SC_EEEEEEEvNS4_8identityES11_S1B_vS1C_EENS_8epilogue10collective6detail29Sm90TmaWarpSpecializedAdapterINS1F_15DefaultEpilogueISJ_SK_SK_NS1E_6thread17LinearCombinationISJ_Li1EffLNS1J_9ScaleType4KindE0ELNS_15FloatRoundStyleE2ESJ_EENS1_15EpilogueDefaultEEEEEvvEEEEvNT_6ParamsE)
        /*0014*/ 	.word	0x00000000


	//----- nvinfo : EIATTR_MIN_STACK_SIZE
	.align		4
.L_14:
        /*0018*/ 	.byte	0x04, 0x12
        /*001a*/ 	.short	(.L_16 - .L_15)
	.align		4
.L_15:
        /*001c*/ 	.word	index@(_ZN7cutlass13device_kernelINS_4gemm6kernel13GemmUniversalIN4cute5tupleIJiiiiEEENS1_10collective13CollectiveMmaINS1_37MainloopSm90TmaGmmaWarpSpecializedFP8ILi14ENS5_IJNS4_1CILi2EEESB_NSA_ILi1EEEEEENS1_32KernelTmaWarpSpecializedPingpongEEENS5_IJNSA_ILi64EEESG_NSA_ILi128EEEEEENS_12float_e4m3_tENS5_IJlSC_lEEESJ_SK_NS4_8TiledMMAINS4_8MMA_AtomIJNS4_4SM904GMMA30MMA_64x64x32_F32E4M3E4M3_SS_TNILNSO_7ScaleInE1ELSQ_1EEEEEENS4_6LayoutINS5_IJSC_SC_SC_EEENS5_IJNSA_ILi0EEESV_SV_EEEEENS5_IJNS4_10UnderscoreESY_SY_EEEEENS4_23SM90_TMA_LOAD_MULTICASTENS4_14ComposedLayoutINS4_7SwizzleILi3ELi4ELi3EEENS4_18smem_ptr_flag_bitsILi8EEENST_INS5_IJNSA_ILi8EEESH_EEENS5_IJSH_SC_EEEEEEEvNS4_8identityES11_S1B_vS1C_EENS_8epilogue10collective6detail29Sm90TmaWarpSpecializedAdapterINS1F_15DefaultEpilogueISJ_SK_SK_NS1E_6thread17LinearCombinationISJ_Li1EffLNS1J_9ScaleType4KindE0ELNS_15FloatRoundStyleE2ESJ_EENS1_15EpilogueDefaultEEEEEvvEEEEvNT_6ParamsE)
        /*0020*/ 	.word	0x00000000
.L_16:


//--------------------- .nv.compat                --------------------------
	.section	.nv.compat,"",@"SHT_CUDA_COMPAT_INFO"
	.align	4
        /*0000*/ 	.byte	0x02, 0x09, 0x01, 0x00, 0x02, 0x02, 0x04, 0x00, 0x02, 0x05, 0x05, 0x00, 0x03, 0x07, 0x01, 0x01
        /*0010*/ 	.byte	0x02, 0x03, 0x01, 0x00, 0x02, 0x06, 0x01, 0x00, 0x04, 0x0b, 0x08, 0x00, 0x00, 0x00, 0x00, 0x00
        /*0020*/ 	.byte	0x00, 0x00, 0x00, 0x00


//--------------------- .nv.info._ZN7cutlass13device_kernelINS_4gemm6kernel13GemmUniversalIN4cute5tupleIJiiiiEEENS1_10collective13CollectiveMmaINS1_37MainloopSm90TmaGmmaWarpSpecializedFP8ILi14ENS5_IJNS4_1CILi2EEESB_NSA_ILi1EEEEEENS1_32KernelTmaWarpSpecializedPingpongEEENS5_IJNSA_ILi64EEESG_NSA_ILi128EEEEEENS_12float_e4m3_tENS5_IJlSC_lEEESJ_SK_NS4_8TiledMMAINS4_8MMA_AtomIJNS4_4SM904GMMA30MMA_64x64x32_F32E4M3E4M3_SS_TNILNSO_7ScaleInE1ELSQ_1EEEEEENS4_6LayoutINS5_IJSC_SC_SC_EEENS5_IJNSA_ILi0EEESV_SV_EEEEENS5_IJNS4_10UnderscoreESY_SY_EEEEENS4_23SM90_TMA_LOAD_MULTICASTENS4_14ComposedLayoutINS4_7SwizzleILi3ELi4ELi3EEENS4_18smem_ptr_flag_bitsILi8EEENST_INS5_IJNSA_ILi8EEESH_EEENS5_IJSH_SC_EEEEEEEvNS4_8identityES11_S1B_vS1C_EENS_8epilogue10collective6detail29Sm90TmaWarpSpecializedAdapterINS1F_15DefaultEpilogueISJ_SK_SK_NS1E_6thread17LinearCombinationISJ_Li1EffLNS1J_9ScaleType4KindE0ELNS_15FloatRoundStyleE2ESJ_EENS1_15EpilogueDefaultEEEEEvvEEEEvNT_6ParamsE --------------------------
	.section	.nv.info._ZN7cutlass13device_kernelINS_4gemm6kernel13GemmUniversalIN4cute5tupleIJiiiiEEENS1_10collective13CollectiveMmaINS1_37MainloopSm90TmaGmmaWarpSpecializedFP8ILi14ENS5_IJNS4_1CILi2EEESB_NSA_ILi1EEEEEENS1_32KernelTmaWarpSpecializedPingpongEEENS5_IJNSA_ILi64EEESG_NSA_ILi128EEEEEENS_12float_e4m3_tENS5_IJlSC_lEEESJ_SK_NS4_8TiledMMAINS4_8MMA_AtomIJNS4_4SM904GMMA30MMA_64x64x32_F32E4M3E4M3_SS_TNILNSO_7ScaleInE1ELSQ_1EEEEEENS4_6LayoutINS5_IJSC_SC_SC_EEENS5_IJNSA_ILi0EEESV_SV_EEEEENS5_IJNS4_10UnderscoreESY_SY_EEEEENS4_23SM90_TMA_LOAD_MULTICASTENS4_14ComposedLayoutINS4_7SwizzleILi3ELi4ELi3EEENS4_18smem_ptr_flag_bitsILi8EEENST_INS5_IJNSA_ILi8EEESH_EEENS5_IJSH_SC_EEEEEEEvNS4_8identityES11_S1B_vS1C_EENS_8epilogue10collective6detail29Sm90TmaWarpSpecializedAdapterINS1F_15DefaultEpilogueISJ_SK_SK_NS1E_6thread17LinearCombinationISJ_Li1EffLNS1J_9ScaleType4KindE0ELNS_15FloatRoundStyleE2ESJ_EENS1_15EpilogueDefaultEEEEEvvEEEEvNT_6ParamsE,"",@"SHT_CUDA_INFO"
	.sectionflags	@""
	.align	4


	//----- nvinfo : EIATTR_CUDA_API_VERSION
	.align		4
        /*0000*/ 	.byte	0x04, 0x37
        /*0002*/ 	.short	(.L_18 - .L_17)
.L_17:
        /*0004*/ 	.word	0x00000082


	//----- nvinfo : EIATTR_KPARAM_INFO
	.align		4
.L_18:
        /*0008*/ 	.byte	0x04, 0x17
        /*000a*/ 	.short	(.L_20 - .L_19)
.L_19:
        /*000c*/ 	.word	0x00000000
        /*0010*/ 	.short	0x0000
        /*0012*/ 	.short	0x0070
        /*0014*/ 	.byte	0x00, 0xf0, 0x01, 0x10


	//----- nvinfo : EIATTR_SPARSE_MMA_MASK
	.align		4
.L_20:
        /*0018*/ 	.byte	0x03, 0x50
        /*001a*/ 	.short	0x0000


	//----- nvinfo : EIATTR_MAXREG_COUNT
	.align		4
        /*001c*/ 	.byte	0x03, 0x1b
        /*001e*/ 	.short	0x00a8


	//----- nvinfo : EIATTR_NUM_BARRIERS
	.align		4
        /*0020*/ 	.byte	0x02, 0x4c
        /*0022*/ 	.byte	0x01
	.zero		1


	//----- nvinfo : EIATTR_MERCURY_ISA_VERSION
	.align		4
        /*0024*/ 	.byte	0x03, 0x5f
        /*0026*/ 	.short	0x0101


	//----- nvinfo : EIATTR_INT_WARP_WIDE_INSTR_OFFSETS
	.align		4
        /*0028*/ 	.byte	0x04, 0x31
        /*002a*/ 	.short	(.L_22 - .L_21)


	//   ....[0]....
.L_21:
        /*002c*/ 	.word	0x00000620


	//   ....[1]....
        /*0030*/ 	.word	0x00000660


	//   ....[2]....
        /*0034*/ 	.word	0x000006a0


	//   ....[3]....
        /*0038*/ 	.word	0x00000740


	//   ....[4]....
        /*003c*/ 	.word	0x00000760


	//   ....[5]....
        /*0040*/ 	.word	0x000007c0


	//   ....[6]....
        /*0044*/ 	.word	0x000008b0


	//   ....[7]....
        /*0048*/ 	.word	0x00000900


	//----- nvinfo : EIATTR_COOP_GROUP_MASK_REGIDS
	.align		4
.L_22:
        /*004c*/ 	.byte	0x04, 0x29
        /*004e*/ 	.short	(.L_24 - .L_23)


	//   ....[0]....
.L_23:
        /*0050*/ 	.word	0xffffffff


	//   ....[1]....
        /*0054*/ 	.word	0xffffffff


	//   ....[2]....
        /*0058*/ 	.word	0xffffffff


	//   ....[3]....
        /*005c*/ 	.word	0xffffffff


	//   ....[4]....
        /*0060*/ 	.word	0xffffffff


	//   ....[5]....
        /*0064*/ 	.word	0xffffffff


	//   ....[6]....
        /*0068*/ 	.word	0xffffffff


	//----- nvinfo : EIATTR_COOP_GROUP_INSTR_OFFSETS
	.align		4
.L_24:
        /*006c*/ 	.byte	0x04, 0x28
        /*006e*/ 	.short	(.L_26 - .L_25)


	//   ....[0]....
.L_25:
        /*0070*/ 	.word	0x00000060


	//   ....[1]....
        /*0074*/ 	.word	0x00000070


	//   ....[2]....
        /*0078*/ 	.word	0x00000130


	//   ....[3]....
        /*007c*/ 	.word	0x00000430


	//   ....[4]....
        /*0080*/ 	.word	0x00000470


	//   ....[5]....
        /*0084*/ 	.word	0x000004f0


	//   ....[6]....
        /*0088*/ 	.word	0x00000ac0


	//----- nvinfo : EIATTR_REG_RECONFIG
	.align		4
.L_26:
        /*008c*/ 	.byte	0x01, 0x54
	.zero		2


	//----- nvinfo : EIATTR_MBARRIER_INSTR_OFFSETS
	.align		4
        /*0090*/ 	.byte	0x04, 0x39
        /*0092*/ 	.short	(.L_28 - .L_27)


	//   ....[0]....
.L_27:
        /*0094*/ 	.word	0x00000250
        /*0098*/ 	.word	0x000000ff
        /*009c*/ 	.word	0x00000000
        /*00a0*/ 	.short	0x0100
        /*00a2*/ 	.byte	0x08
	.zero		1


	//   ....[1]....
        /*00a4*/ 	.word	0x00000260
        /*00a8*/ 	.word	0x000000ff
        /*00ac*/ 	.word	0x00000070
        /*00b0*/ 	.short	0x0100
        /*00b2*/ 	.byte	0x08
	.zero		1


	//   ....[2]....
        /*00b4*/ 	.word	0x00000270
        /*00b8*/ 	.word	0x000000ff
        /*00bc*/ 	.word	0x00000008
        /*00c0*/ 	.short	0x0100
        /*00c2*/ 	.byte	0x08
	.zero		1


	//   ....[3]....
        /*00c4*/ 	.word	0x00000280
        /*00c8*/ 	.word	0x000000ff
        /*00cc*/ 	.word	0x00000078
        /*00d0*/ 	.short	0x0100
        /*00d2*/ 	.byte	0x08
	.zero		1


	//   ....[4]....
        /*00d4*/ 	.word	0x00000290
        /*00d8*/ 	.word	0x000000ff
        /*00dc*/ 	.word	0x00000010
        /*00e0*/ 	.short	0x0100
        /*00e2*/ 	.byte	0x08
	.zero		1


	//   ....[5]....
        /*00e4*/ 	.word	0x000002a0
        /*00e8*/ 	.word	0x000000ff
        /*00ec*/ 	.word	0x00000080
        /*00f0*/ 	.short	0x0100
        /*00f2*/ 	.byte	0x08
	.zero		1


	//   ....[6]....
        /*00f4*/ 	.word	0x000002b0
        /*00f8*/ 	.word	0x000000ff
        /*00fc*/ 	.word	0x00000018
        /*0100*/ 	.short	0x0100
        /*0102*/ 	.byte	0x08
	.zero		1


	//   ....[7]....
        /*0104*/ 	.word	0x000002c0
        /*0108*/ 	.word	0x000000ff
        /*010c*/ 	.word	0x00000088
        /*0110*/ 	.short	0x0100
        /*0112*/ 	.byte	0x08
	.zero		1


	//   ....[8]....
        /*0114*/ 	.word	0x000002d0
        /*0118*/ 	.word	0x000000ff
        /*011c*/ 	.word	0x00000020
        /*0120*/ 	.short	0x0100
        /*0122*/ 	.byte	0x08
	.zero		1


	//   ....[9]....
        /*0124*/ 	.word	0x000002e0
        /*0128*/ 	.word	0x000000ff
        /*012c*/ 	.word	0x00000090
        /*0130*/ 	.short	0x0100
        /*0132*/ 	.byte	0x08
	.zero		1


	//   ....[10]....
        /*0134*/ 	.word	0x000002f0
        /*0138*/ 	.word	0x000000ff
        /*013c*/ 	.word	0x00000028
        /*0140*/ 	.short	0x0100
        /*0142*/ 	.byte	0x08
	.zero		1


	//   ....[11]....
        /*0144*/ 	.word	0x00000300
        /*0148*/ 	.word	0x000000ff
        /*014c*/ 	.word	0x00000098
        /*0150*/ 	.short	0x0100
        /*0152*/ 	.byte	0x08
	.zero		1


	//   ....[12]....
        /*0154*/ 	.word	0x00000310
        /*0158*/ 	.word	0x000000ff
        /*015c*/ 	.word	0x00000030
        /*0160*/ 	.short	0x0100
        /*0162*/ 	.byte	0x08
	.zero		1


	//   ....[13]....
        /*0164*/ 	.word	0x00000320
        /*0168*/ 	.word	0x000000ff
        /*016c*/ 	.word	0x000000a0
        /*0170*/ 	.short	0x0100
        /*0172*/ 	.byte	0x08
	.zero		1


	//   ....[14]....
        /*0174*/ 	.word	0x00000330
        /*0178*/ 	.word	0x000000ff
        /*017c*/ 	.word	0x00000038
        /*0180*/ 	.short	0x0100
        /*0182*/ 	.byte	0x08
	.zero		1


	//   ....[15]....
        /*0184*/ 	.word	0x00000340
        /*0188*/ 	.word	0x000000ff
        /*018c*/ 	.word	0x000000a8
        /*0190*/ 	.short	0x0100
        /*0192*/ 	.byte	0x08
	.zero		1


	//   ....[16]....
        /*0194*/ 	.word	0x00000350
        /*0198*/ 	.word	0x000000ff
        /*019c*/ 	.word	0x00000040
        /*01a0*/ 	.short	0x0100
        /*01a2*/ 	.byte	0x08
	.zero		1


	//   ....[17]....
        /*01a4*/ 	.word	0x00000360
        /*01a8*/ 	.word	0x000000ff
        /*01ac*/ 	.word	0x000000b0
        /*01b0*/ 	.short	0x0100
        /*01b2*/ 	.byte	0x08
	.zero		1


	//   ....[18]....
        /*01b4*/ 	.word	0x00000370
        /*01b8*/ 	.word	0x000000ff
        /*01bc*/ 	.word	0x00000048
        /*01c0*/ 	.short	0x0100
        /*01c2*/ 	.byte	0x08
	.zero		1


	//   ....[19]....
        /*01c4*/ 	.word	0x00000380
        /*01c8*/ 	.word	0x000000ff
        /*01cc*/ 	.word	0x000000b8
        /*01d0*/ 	.short	0x0100
        /*01d2*/ 	.byte	0x08
	.zero		1


	//   ....[20]....
        /*01d4*/ 	.word	0x00000390
        /*01d8*/ 	.word	0x000000ff
        /*01dc*/ 	.word	0x00000050
        /*01e0*/ 	.short	0x0100
        /*01e2*/ 	.byte	0x08
	.zero		1


	//   ....[21]....
        /*01e4*/ 	.word	0x000003a0
        /*01e8*/ 	.word	0x000000ff
        /*01ec*/ 	.word	0x000000c0
        /*01f0*/ 	.short	0x0100
        /*01f2*/ 	.byte	0x08
	.zero		1


	//   ....[22]....
        /*01f4*/ 	.word	0x000003b0
        /*01f8*/ 	.word	0x000000ff
        /*01fc*/ 	.word	0x00000058
        /*0200*/ 	.short	0x0100
        /*0202*/ 	.byte	0x08
	.zero		1


	//   ....[23]....
        /*0204*/ 	.word	0x000003c0
        /*0208*/ 	.word	0x000000ff
        /*020c*/ 	.word	0x000000c8
        /*0210*/ 	.short	0x0100
        /*0212*/ 	.byte	0x08
	.zero		1


	//   ....[24]....
        /*0214*/ 	.word	0x000003d0
        /*0218*/ 	.word	0x000000ff
        /*021c*/ 	.word	0x00000060
        /*0220*/ 	.short	0x0100
        /*0222*/ 	.byte	0x08
	.zero		1


	//   ....[25]....
        /*0224*/ 	.word	0x000003e0
        /*0228*/ 	.word	0x000000ff
        /*022c*/ 	.word	0x000000d0
        /*0230*/ 	.short	0x0100
        /*0232*/ 	.byte	0x08
	.zero		1


	//   ....[26]....
        /*0234*/ 	.word	0x000003f0
        /*0238*/ 	.word	0x000000ff
        /*023c*/ 	.word	0x00000068
        /*0240*/ 	.short	0x0100
        /*0242*/ 	.byte	0x08
	.zero		1


	//   ....[27]....
        /*0244*/ 	.word	0x00000400
        /*0248*/ 	.word	0x000000ff
        /*024c*/ 	.word	0x000000d8
        /*0250*/ 	.short	0x0100
        /*0252*/ 	.byte	0x08
	.zero		1


	//   ....[28]....
        /*0254*/ 	.word	0x00000930
        /*0258*/ 	.word	0x000000ff
        /*025c*/ 	.word	0x00000110
        /*0260*/ 	.short	0x0100
        /*0262*/ 	.byte	0x08
	.zero		1


	//   ....[29]....
        /*0264*/ 	.word	0x000009d0
        /*0268*/ 	.word	0x000000ff
        /*026c*/ 	.word	0x00000118
        /*0270*/ 	.short	0x0100
        /*0272*/ 	.byte	0x08
	.zero		1


	//   ....[30]....
        /*0274*/ 	.word	0x00000a40
        /*0278*/ 	.word	0x000000ff
        /*027c*/ 	.word	0x000000f0
        /*0280*/ 	.short	0x0100
        /*0282*/ 	.byte	0x09
	.zero		1


	//   ....[31]....
        /*0284*/ 	.word	0x00000a50
        /*0288*/ 	.word	0x000000ff
        /*028c*/ 	.word	0x000000f8
        /*0290*/ 	.short	0x0100
        /*0292*/ 	.byte	0x09
	.zero		1


	//   ....[32]....
        /*0294*/ 	.word	0x00000a60
        /*0298*/ 	.word	0x000000ff
        /*029c*/ 	.word	0x00000100
        /*02a0*/ 	.short	0x0100
        /*02a2*/ 	.byte	0x09
	.zero		1


	//   ....[33]....
        /*02a4*/ 	.word	0x00000a70
        /*02a8*/ 	.word	0x000000ff
        /*02ac*/ 	.word	0x00000108
        /*02b0*/ 	.short	0x0100
        /*02b2*/ 	.byte	0x09
	.zero		1


	//   ....[34]....
        /*02b4*/ 	.word	0x00001860
        /*02b8*/ 	.word	0x000000ff
        /*02bc*/ 	.word	0xfffffff8
        /*02c0*/ 	.short	0x010a
        /*02c2*/ 	.byte	0x0b
	.zero		1


	//   ....[35]....
        /*02c4*/ 	.word	0x00001b30
        /*02c8*/ 	.word	0x000000ff
        /*02cc*/ 	.word	0x00000000
        /*02d0*/ 	.short	0x010a
        /*02d2*/ 	.byte	0x06
	.zero		1


	//   ....[36]....
        /*02d4*/ 	.word	0x00001b70
        /*02d8*/ 	.word	0x000000ff
        /*02dc*/ 	.word	0x00000000
        /*02e0*/ 	.short	0x010a
        /*02e2*/ 	.byte	0x06
	.zero		1


	//   ....[37]....
        /*02e4*/ 	.word	0x000021a0
        /*02e8*/ 	.word	0x000000ff
        /*02ec*/ 	.word	0x00000000
        /*02f0*/ 	.short	0x010a
        /*02f2*/ 	.byte	0x10
	.zero		1


	//   ....[38]....
        /*02f4*/ 	.word	0x000021e0
        /*02f8*/ 	.word	0x000000ff
        /*02fc*/ 	.word	0x00000000
        /*0300*/ 	.short	0x010a
        /*0302*/ 	.byte	0x10
	.zero		1


	//   ....[39]....
        /*0304*/ 	.word	0x00002680
        /*0308*/ 	.word	0x00000013
        /*030c*/ 	.word	0x00000000
        /*0310*/ 	.short	0x0101
        /*0312*/ 	.byte	0x3f
	.zero		1


	//   ....[40]....
        /*0314*/ 	.word	0x00002a00
        /*0318*/ 	.word	0x00000011
        /*031c*/ 	.word	0x00000000
        /*0320*/ 	.short	0x0101
        /*0322*/ 	.byte	0x17
	.zero		1


	//   ....[41]....
        /*0324*/ 	.word	0x00002b30
        /*0328*/ 	.word	0x00000010
        /*032c*/ 	.word	0x00000000
        /*0330*/ 	.short	0x0101
        /*0332*/ 	.byte	0x3f
	.zero		1


	//   ....[42]....
        /*0334*/ 	.word	0x00002bf0
        /*0338*/ 	.word	0x000000ff
        /*033c*/ 	.word	0x00000008
        /*0340*/ 	.short	0x010a
        /*0342*/ 	.byte	0x0b
	.zero		1


	//   ....[43]....
        /*0344*/ 	.word	0x00005460
        /*0348*/ 	.word	0x00000004
        /*034c*/ 	.word	0x00000000
        /*0350*/ 	.short	0x0101
        /*0352*/ 	.byte	0x17
	.zero		1


	//   ....[44]....
        /*0354*/ 	.word	0x00005e50
        /*0358*/ 	.word	0x00000013
        /*035c*/ 	.word	0x00000070
        /*0360*/ 	.short	0x010a
        /*0362*/ 	.byte	0x3f
	.zero		1


	//   ....[45]....
        /*0364*/ 	.word	0x00006210
        /*0368*/ 	.word	0x0000000a
        /*036c*/ 	.word	0x00000118
        /*0370*/ 	.short	0x0101
        /*0372*/ 	.byte	0x3f
	.zero		1


	//   ....[46]....
        /*0374*/ 	.word	0x00006970
        /*0378*/ 	.word	0x00000005
        /*037c*/ 	.word	0x00000000
        /*0380*/ 	.short	0x010a
        /*0382*/ 	.byte	0x3f
	.zero		1


	//   ....[47]....
        /*0384*/ 	.word	0x000069f0
        /*0388*/ 	.word	0x00000007
        /*038c*/ 	.word	0x00000000
        /*0390*/ 	.short	0x010a
        /*0392*/ 	.byte	0x3f
	.zero		1


	//   ....[48]....
        /*0394*/ 	.word	0x00006a80
        /*0398*/ 	.word	0x00000006
        /*039c*/ 	.word	0x00000000
        /*03a0*/ 	.short	0x010a
        /*03a2*/ 	.byte	0x3f
	.zero		1


	//   ....[49]....
        /*03a4*/ 	.word	0x00006b10
        /*03a8*/ 	.word	0x00000009
        /*03ac*/ 	.word	0x00000000
        /*03b0*/ 	.short	0x010a
        /*03b2*/ 	.byte	0x3f
	.zero		1


	//   ....[50]....
        /*03b4*/ 	.word	0x00006ba0
        /*03b8*/ 	.word	0x00000006
        /*03bc*/ 	.word	0x00000000
        /*03c0*/ 	.short	0x010a
        /*03c2*/ 	.byte	0x3f
	.zero		1


	//   ....[51]....
        /*03c4*/ 	.word	0x00006c30
        /*03c8*/ 	.word	0x00000009
        /*03cc*/ 	.word	0x00000000
        /*03d0*/ 	.short	0x010a
        /*03d2*/ 	.byte	0x3f
	.zero		1


	//   ....[52]....
        /*03d4*/ 	.word	0x00006cc0
        /*03d8*/ 	.word	0x00000006
        /*03dc*/ 	.word	0x00000000
        /*03e0*/ 	.short	0x010a
        /*03e2*/ 	.byte	0x3f
	.zero		1


	//   ....[53]....
        /*03e4*/ 	.word	0x00006d50
        /*03e8*/ 	.word	0x00000009
        /*03ec*/ 	.word	0x00000000
        /*03f0*/ 	.short	0x010a
        /*03f2*/ 	.byte	0x3f
	.zero		1


	//   ....[54]....
        /*03f4*/ 	.word	0x00006de0
        /*03f8*/ 	.word	0x00000006
        /*03fc*/ 	.word	0x00000000
        /*0400*/ 	.short	0x010a
        /*0402*/ 	.byte	0x3f
	.zero		1


	//   ....[55]....
        /*0404*/ 	.word	0x00006e70
        /*0408*/ 	.word	0x00000009
        /*040c*/ 	.word	0x00000000
        /*0410*/ 	.short	0x010a
        /*0412*/ 	.byte	0x3f
	.zero		1


	//   ....[56]....
        /*0414*/ 	.word	0x00006f00
        /*0418*/ 	.word	0x00000006
        /*041c*/ 	.word	0x00000000
        /*0420*/ 	.short	0x010a
        /*0422*/ 	.byte	0x3f
	.zero		1


	//   ....[57]....
        /*0424*/ 	.word	0x00006f90
        /*0428*/ 	.word	0x00000009
        /*042c*/ 	.word	0x00000000
        /*0430*/ 	.short	0x010a
        /*0432*/ 	.byte	0x3f
	.zero		1


	//   ....[58]....
        /*0434*/ 	.word	0x00007020
        /*0438*/ 	.word	0x00000006
        /*043c*/ 	.word	0x00000000
        /*0440*/ 	.short	0x010a
        /*0442*/ 	.byte	0x3f
	.zero		1


	//   ....[59]....
        /*0444*/ 	.word	0x000070b0
        /*0448*/ 	.word	0x00000003
        /*044c*/ 	.word	0x00000000
        /*0450*/ 	.short	0x010a
        /*0452*/ 	.byte	0x3f
	.zero		1


	//   ....[60]....
        /*0454*/ 	.word	0x00007120
        /*0458*/ 	.word	0x00000011
        /*045c*/ 	.word	0xfffffff8
        /*0460*/ 	.short	0x010a
        /*0462*/ 	.byte	0x3f
	.zero		1


	//   ....[61]....
        /*0464*/ 	.word	0x00007180
        /*0468*/ 	.word	0x00000011
        /*046c*/ 	.word	0x00000000
        /*0470*/ 	.short	0x010a
        /*0472*/ 	.byte	0x3f
	.zero		1


	//   ....[62]....
        /*0474*/ 	.word	0x000071e0
        /*0478*/ 	.word	0x00000013
        /*047c*/ 	.word	0x00000000
        /*0480*/ 	.short	0x010a
        /*0482*/ 	.byte	0x3f
	.zero		1


	//   ....[63]....
        /*0484*/ 	.word	0x00007240
        /*0488*/ 	.word	0x00000011
        /*048c*/ 	.word	0x00000008
        /*0490*/ 	.short	0x010a
        /*0492*/ 	.byte	0x3f
	.zero		1


	//   ....[64]....
        /*0494*/ 	.word	0x00007310
        /*0498*/ 	.word	0x00000013
        /*049c*/ 	.word	0x00000070
        /*04a0*/ 	.short	0x010a
        /*04a2*/ 	.byte	0x3f
	.zero		1


	//   ....[65]....
        /*04a4*/ 	.word	0x000073f0
        /*04a8*/ 	.word	0x00000005
        /*04ac*/ 	.word	0x00000000
        /*04b0*/ 	.short	0x010a
        /*04b2*/ 	.byte	0x3f
	.zero		1


	//   ....[66]....
        /*04b4*/ 	.word	0x00007440
        /*04b8*/ 	.word	0x00000007
        /*04bc*/ 	.word	0x00000000
        /*04c0*/ 	.short	0x010a
        /*04c2*/ 	.byte	0x3f
	.zero		1


	//   ....[67]....
        /*04c4*/ 	.word	0x00007490
        /*04c8*/ 	.word	0x00000006
        /*04cc*/ 	.word	0x00000000
        /*04d0*/ 	.short	0x010a
        /*04d2*/ 	.byte	0x3f
	.zero		1


	//   ....[68]....
        /*04d4*/ 	.word	0x000074e0
        /*04d8*/ 	.word	0x00000009
        /*04dc*/ 	.word	0x00000000
        /*04e0*/ 	.short	0x010a
        /*04e2*/ 	.byte	0x3f
	.zero		1


	//   ....[69]....
        /*04e4*/ 	.word	0x00007530
        /*04e8*/ 	.word	0x00000006
        /*04ec*/ 	.word	0x00000000
        /*04f0*/ 	.short	0x010a
        /*04f2*/ 	.byte	0x3f
	.zero		1


	//   ....[70]....
        /*04f4*/ 	.word	0x00007580
        /*04f8*/ 	.word	0x00000009
        /*04fc*/ 	.word	0x00000000
        /*0500*/ 	.short	0x010a
        /*0502*/ 	.byte	0x3f
	.zero		1


	//   ....[71]....
        /*0504*/ 	.word	0x000075d0
        /*0508*/ 	.word	0x00000006
        /*050c*/ 	.word	0x00000000
        /*0510*/ 	.short	0x010a
        /*0512*/ 	.byte	0x3f
	.zero		1


	//   ....[72]....
        /*0514*/ 	.word	0x00007620
        /*0518*/ 	.word	0x00000009
        /*051c*/ 	.word	0x00000000
        /*0520*/ 	.short	0x010a
        /*0522*/ 	.byte	0x3f
	.zero		1


	//   ....[73]....
        /*0524*/ 	.word	0x00007670
        /*0528*/ 	.word	0x00000006
        /*052c*/ 	.word	0x00000000
        /*0530*/ 	.short	0x010a
        /*0532*/ 	.byte	0x3f
	.zero		1


	//   ....[74]....
        /*0534*/ 	.word	0x000076c0
        /*0538*/ 	.word	0x00000009
        /*053c*/ 	.word	0x00000000
        /*0540*/ 	.short	0x010a
        /*0542*/ 	.byte	0x3f
	.zero		1


	//   ....[75]....
        /*0544*/ 	.word	0x00007710
        /*0548*/ 	.word	0x00000006
        /*054c*/ 	.word	0x00000000
        /*0550*/ 	.short	0x010a
        /*0552*/ 	.byte	0x3f
	.zero		1


	//   ....[76]....
        /*0554*/ 	.word	0x00007760
        /*0558*/ 	.word	0x00000009
        /*055c*/ 	.word	0x00000000
        /*0560*/ 	.short	0x010a
        /*0562*/ 	.byte	0x3f
	.zero		1


	//   ....[77]....
        /*0564*/ 	.word	0x000077b0
        /*0568*/ 	.word	0x00000006
        /*056c*/ 	.word	0x00000000
        /*0570*/ 	.short	0x010a
        /*0572*/ 	.byte	0x3f
	.zero		1


	//----- nvinfo : EIATTR_NUM_MBARRIERS
	.align		4
.L_28:
        /*0574*/ 	.byte	0x03, 0x38
        /*0576*/ 	.short	0x0022


	//----- nvinfo : EIATTR_EXIT_INSTR_OFFSETS
	.align		4
        /*0578*/ 	.byte	0x04, 0x1c
        /*057a*/ 	.short	(.L_30 - .L_29)


	//   ....[0]....
.L_29:
        /*057c*/ 	.word	0x00001520


	//   ....[1]....
        /*0580*/ 	.word	0x00001580


	//   ....[2]....
        /*0584*/ 	.word	0x00005a70


	//   ....[3]....
        /*0588*/ 	.word	0x00005aa0


	//   ....[4]....
        /*058c*/ 	.word	0x00007100


	//----- nvinfo : EIATTR_MAX_THREADS
	.align		4
.L_30:
        /*0590*/ 	.byte	0x04, 0x05
        /*0592*/ 	.short	(.L_32 - .L_31)
.L_31:
        /*0594*/ 	.word	0x00000180
        /*0598*/ 	.word	0x00000001
        /*059c*/ 	.word	0x00000001


	//----- nvinfo : EIATTR_CRS_STACK_SIZE
	.align		4
.L_32:
        /*05a0*/ 	.byte	0x04, 0x1e
        /*05a2*/ 	.short	(.L_34 - .L_33)
.L_33:
        /*05a4*/ 	.word	0x00000000


	//----- nvinfo : EIATTR_CBANK_PARAM_SIZE
	.align		4
.L_34:
        /*05a8*/ 	.byte	0x03, 0x19
        /*05aa*/ 	.short	0x0470


	//----- nvinfo : EIATTR_PARAM_CBANK
	.align		4
        /*05ac*/ 	.byte	0x04, 0x0a
        /*05ae*/ 	.short	(.L_36 - .L_35)
	.align		4
.L_35:
        /*05b0*/ 	.word	index@(.nv.constant0._ZN7cutlass13device_kernelINS_4gemm6kernel13GemmUniversalIN4cute5tupleIJiiiiEEENS1_10collective13CollectiveMmaINS1_37MainloopSm90TmaGmmaWarpSpecializedFP8ILi14ENS5_IJNS4_1CILi2EEESB_NSA_ILi1EEEEEENS1_32KernelTmaWarpSpecializedPingpongEEENS5_IJNSA_ILi64EEESG_NSA_ILi128EEEEEENS_12float_e4m3_tENS5_IJlSC_lEEESJ_SK_NS4_8TiledMMAINS4_8MMA_AtomIJNS4_4SM904GMMA30MMA_64x64x32_F32E4M3E4M3_SS_TNILNSO_7ScaleInE1ELSQ_1EEEEEENS4_6LayoutINS5_IJSC_SC_SC_EEENS5_IJNSA_ILi0EEESV_SV_EEEEENS5_IJNS4_10UnderscoreESY_SY_EEEEENS4_23SM90_TMA_LOAD_MULTICASTENS4_14ComposedLayoutINS4_7SwizzleILi3ELi4ELi3EEENS4_18smem_ptr_flag_bitsILi8EEENST_INS5_IJNSA_ILi8EEESH_EEENS5_IJSH_SC_EEEEEEEvNS4_8identityES11_S1B_vS1C_EENS_8epilogue10collective6detail29Sm90TmaWarpSpecializedAdapterINS1F_15DefaultEpilogueISJ_SK_SK_NS1E_6thread17LinearCombinationISJ_Li1EffLNS1J_9ScaleType4KindE0ELNS_15FloatRoundStyleE2ESJ_EENS1_15EpilogueDefaultEEEEEvvEEEEvNT_6ParamsE)
        /*05b4*/ 	.short	0x0210
        /*05b6*/ 	.short	0x0470


	//----- nvinfo : EIATTR_SW_WAR
	.align		4
.L_36:
        /*05b8*/ 	.byte	0x04, 0x36
        /*05ba*/ 	.short	(.L_38 - .L_37)
.L_37:
        /*05bc*/ 	.word	0x00000008
.L_38:


//--------------------- .nv.callgraph             --------------------------
	.section	.nv.callgraph,"",@"SHT_CUDA_CALLGRAPH"
	.align	4
	.sectionentsize	8
	.align		4
        /*0000*/ 	.word	0x00000000
	.align		4
        /*0004*/ 	.word	0xffffffff
	.align		4
        /*0008*/ 	.word	0x00000000
	.align		4
        /*000c*/ 	.word	0xfffffffe
	.align		4
        /*0010*/ 	.word	0x00000000
	.align		4
        /*0014*/ 	.word	0xfffffffd
	.align		4
        /*0018*/ 	.word	0x00000000
	.align		4
        /*001c*/ 	.word	0xfffffffc


//--------------------- .nv.constant4             --------------------------
	.section	.nv.constant4,"a",@progbits
	.align	8
	.align		8
.nv.constant4:
        /*0000*/ 	.dword	_ZN40_INTERNAL_0c98010c_4_k_cu_4f0648de_224874cuda3std3__45__cpo5beginE
	.align		8
        /*0008*/ 	.dword	_ZN40_INTERNAL_0c98010c_4_k_cu_4f0648de_224874cuda3std3__45__cpo3endE
	.align		8
        /*0010*/ 	.dword	_ZN40_INTERNAL_0c98010c_4_k_cu_4f0648de_224874cuda3std3__45__cpo6cbeginE
	.align		8
        /*0018*/ 	.dword	_ZN40_INTERNAL_0c98010c_4_k_cu_4f0648de_224874cuda3std3__45__cpo4cendE
	.align		8
        /*0020*/ 	.dword	_ZN40_INTERNAL_0c98010c_4_k_cu_4f0648de_224874cuda3std3__442_GLOBAL__N__0c98010c_4_k_cu_4f0648de_224876ignoreE
	.align		8
        /*0028*/ 	.dword	_ZN40_INTERNAL_0c98010c_4_k_cu_4f0648de_224874cuda3std3__419piecewise_constructE
	.align		8
        /*0030*/ 	.dword	_ZN40_INTERNAL_0c98010c_4_k_cu_4f0648de_224874cuda3std3__48in_placeE
	.align		8
        /*0038*/ 	.dword	_ZN40_INTERNAL_0c98010c_4_k_cu_4f0648de_224874cuda3std6ranges3__45__cpo4swapE
	.align		8
        /*0040*/ 	.dword	_ZN40_INTERNAL_0c98010c_4_k_cu_4f0648de_224874cuda3std6ranges3__45__cpo9iter_moveE
	.align		8
        /*0048*/ 	.dword	_ZN40_INTERNAL_0c98010c_4_k_cu_4f0648de_224874cute7productE
	.align		8
        /*0050*/ 	.dword	_ZN40_INTERNAL_0c98010c_4_k_cu_4f0648de_224874cute1_E


//--------------------- .text._ZN7cutlass13device_kernelINS_4gemm6kernel13GemmUniversalIN4cute5tupleIJiiiiEEENS1_10collective13CollectiveMmaINS1_37MainloopSm90TmaGmmaWarpSpecializedFP8ILi14ENS5_IJNS4_1CILi2EEESB_NSA_ILi1EEEEEENS1_32KernelTmaWarpSpecializedPingpongEEENS5_IJNSA_ILi64EEESG_NSA_ILi128EEEEEENS_12float_e4m3_tENS5_IJlSC_lEEESJ_SK_NS4_8TiledMMAINS4_8MMA_AtomIJNS4_4SM904GMMA30MMA_64x64x32_F32E4M3E4M3_SS_TNILNSO_7ScaleInE1ELSQ_1EEEEEENS4_6LayoutINS5_IJSC_SC_SC_EEENS5_IJNSA_ILi0EEESV_SV_EEEEENS5_IJNS4_10UnderscoreESY_SY_EEEEENS4_23SM90_TMA_LOAD_MULTICASTENS4_14ComposedLayoutINS4_7SwizzleILi3ELi4ELi3EEENS4_18smem_ptr_flag_bitsILi8EEENST_INS5_IJNSA_ILi8EEESH_EEENS5_IJSH_SC_EEEEEEEvNS4_8identityES11_S1B_vS1C_EENS_8epilogue10collective6detail29Sm90TmaWarpSpecializedAdapterINS1F_15DefaultEpilogueISJ_SK_SK_NS1E_6thread17LinearCombinationISJ_Li1EffLNS1J_9ScaleType4KindE0ELNS_15FloatRoundStyleE2ESJ_EENS1_15EpilogueDefaultEEEEEvvEEEEvNT_6ParamsE --------------------------
	.section	.text._ZN7cutlass13device_kernelINS_4gemm6kernel13GemmUniversalIN4cute5tupleIJiiiiEEENS1_10collective13CollectiveMmaINS1_37MainloopSm90TmaGmmaWarpSpecializedFP8ILi14ENS5_IJNS4_1CILi2EEESB_NSA_ILi1EEEEEENS1_32KernelTmaWarpSpecializedPingpongEEENS5_IJNSA_ILi64EEESG_NSA_ILi128EEEEEENS_12float_e4m3_tENS5_IJlSC_lEEESJ_SK_NS4_8TiledMMAINS4_8MMA_AtomIJNS4_4SM904GMMA30MMA_64x64x32_F32E4M3E4M3_SS_TNILNSO_7ScaleInE1ELSQ_1EEEEEENS4_6LayoutINS5_IJSC_SC_SC_EEENS5_IJNSA_ILi0EEESV_SV_EEEEENS5_IJNS4_10UnderscoreESY_SY_EEEEENS4_23SM90_TMA_LOAD_MULTICASTENS4_14ComposedLayoutINS4_7SwizzleILi3ELi4ELi3EEENS4_18smem_ptr_flag_bitsILi8EEENST_INS5_IJNSA_ILi8EEESH_EEENS5_IJSH_SC_EEEEEEEvNS4_8identityES11_S1B_vS1C_EENS_8epilogue10collective6detail29Sm90TmaWarpSpecializedAdapterINS1F_15DefaultEpilogueISJ_SK_SK_NS1E_6thread17LinearCombinationISJ_Li1EffLNS1J_9ScaleType4KindE0ELNS_15FloatRoundStyleE2ESJ_EENS1_15EpilogueDefaultEEEEEvvEEEEvNT_6ParamsE,"ax",@progbits
	.align	128
.text._ZN7cutlass13device_kernelINS_4gemm6kernel13GemmUniversalIN4cute5tupleIJiiiiEEENS1_10collective13CollectiveMmaINS1_37MainloopSm90TmaGmmaWarpSpecializedFP8ILi14ENS5_IJNS4_1CILi2EEESB_NSA_ILi1EEEEEENS1_32KernelTmaWarpSpecializedPingpongEEENS5_IJNSA_ILi64EEESG_NSA_ILi128EEEEEENS_12float_e4m3_tENS5_IJlSC_lEEESJ_SK_NS4_8TiledMMAINS4_8MMA_AtomIJNS4_4SM904GMMA30MMA_64x64x32_F32E4M3E4M3_SS_TNILNSO_7ScaleInE1ELSQ_1EEEEEENS4_6LayoutINS5_IJSC_SC_SC_EEENS5_IJNSA_ILi0EEESV_SV_EEEEENS5_IJNS4_10UnderscoreESY_SY_EEEEENS4_23SM90_TMA_LOAD_MULTICASTENS4_14ComposedLayoutINS4_7SwizzleILi3ELi4ELi3EEENS4_18smem_ptr_flag_bitsILi8EEENST_INS5_IJNSA_ILi8EEESH_EEENS5_IJSH_SC_EEEEEEEvNS4_8identityES11_S1B_vS1C_EENS_8epilogue10collective6detail29Sm90TmaWarpSpecializedAdapterINS1F_15DefaultEpilogueISJ_SK_SK_NS1E_6thread17LinearCombinationISJ_Li1EffLNS1J_9ScaleType4KindE0ELNS_15FloatRoundStyleE2ESJ_EENS1_15EpilogueDefaultEEEEEvvEEEEvNT_6ParamsE:
        .type           _ZN7cutlass13device_kernelINS_4gemm6kernel13GemmUniversalIN4cute5tupleIJiiiiEEENS1_10collective13CollectiveMmaINS1_37MainloopSm90TmaGmmaWarpSpecializedFP8ILi14ENS5_IJNS4_1CILi2EEESB_NSA_ILi1EEEEEENS1_32KernelTmaWarpSpecializedPingpongEEENS5_IJNSA_ILi64EEESG_NSA_ILi128EEEEEENS_12float_e4m3_tENS5_IJlSC_lEEESJ_SK_NS4_8TiledMMAINS4_8MMA_AtomIJNS4_4SM904GMMA30MMA_64x64x32_F32E4M3E4M3_SS_TNILNSO_7ScaleInE1ELSQ_1EEEEEENS4_6LayoutINS5_IJSC_SC_SC_EEENS5_IJNSA_ILi0EEESV_SV_EEEEENS5_IJNS4_10UnderscoreESY_SY_EEEEENS4_23SM90_TMA_LOAD_MULTICASTENS4_14ComposedLayoutINS4_7SwizzleILi3ELi4ELi3EEENS4_18smem_ptr_flag_bitsILi8EEENST_INS5_IJNSA_ILi8EEESH_EEENS5_IJSH_SC_EEEEEEEvNS4_8identityES11_S1B_vS1C_EENS_8epilogue10collective6detail29Sm90TmaWarpSpecializedAdapterINS1F_15DefaultEpilogueISJ_SK_SK_NS1E_6thread17LinearCombinationISJ_Li1EffLNS1J_9ScaleType4KindE0ELNS_15FloatRoundStyleE2ESJ_EENS1_15EpilogueDefaultEEEEEvvEEEEvNT_6ParamsE,@function
        .size           _ZN7cutlass13device_kernelINS_4gemm6kernel13GemmUniversalIN4cute5tupleIJiiiiEEENS1_10collective13CollectiveMmaINS1_37MainloopSm90TmaGmmaWarpSpecializedFP8ILi14ENS5_IJNS4_1CILi2EEESB_NSA_ILi1EEEEEENS1_32KernelTmaWarpSpecializedPingpongEEENS5_IJNSA_ILi64EEESG_NSA_ILi128EEEEEENS_12float_e4m3_tENS5_IJlSC_lEEESJ_SK_NS4_8TiledMMAINS4_8MMA_AtomIJNS4_4SM904GMMA30MMA_64x64x32_F32E4M3E4M3_SS_TNILNSO_7ScaleInE1ELSQ_1EEEEEENS4_6LayoutINS5_IJSC_SC_SC_EEENS5_IJNSA_ILi0EEESV_SV_EEEEENS5_IJNS4_10UnderscoreESY_SY_EEEEENS4_23SM90_TMA_LOAD_MULTICASTENS4_14ComposedLayoutINS4_7SwizzleILi3ELi4ELi3EEENS4_18smem_ptr_flag_bitsILi8EEENST_INS5_IJNSA_ILi8EEESH_EEENS5_IJSH_SC_EEEEEEEvNS4_8identityES11_S1B_vS1C_EENS_8epilogue10collective6detail29Sm90TmaWarpSpecializedAdapterINS1F_15DefaultEpilogueISJ_SK_SK_NS1E_6thread17LinearCombinationISJ_Li1EffLNS1J_9ScaleType4KindE0ELNS_15FloatRoundStyleE2ESJ_EENS1_15EpilogueDefaultEEEEEvvEEEEvNT_6ParamsE,(.L_x_167 - _ZN7cutlass13device_kernelINS_4gemm6kernel13GemmUniversalIN4cute5tupleIJiiiiEEENS1_10collective13CollectiveMmaINS1_37MainloopSm90TmaGmmaWarpSpecializedFP8ILi14ENS5_IJNS4_1CILi2EEESB_NSA_ILi1EEEEEENS1_32KernelTmaWarpSpecializedPingpongEEENS5_IJNSA_ILi64EEESG_NSA_ILi128EEEEEENS_12float_e4m3_tENS5_IJlSC_lEEESJ_SK_NS4_8TiledMMAINS4_8MMA_AtomIJNS4_4SM904GMMA30MMA_64x64x32_F32E4M3E4M3_SS_TNILNSO_7ScaleInE1ELSQ_1EEEEEENS4_6LayoutINS5_IJSC_SC_SC_EEENS5_IJNSA_ILi0EEESV_SV_EEEEENS5_IJNS4_10UnderscoreESY_SY_EEEEENS4_23SM90_TMA_LOAD_MULTICASTENS4_14ComposedLayoutINS4_7SwizzleILi3ELi4ELi3EEENS4_18smem_ptr_flag_bitsILi8EEENST_INS5_IJNSA_ILi8EEESH_EEENS5_IJSH_SC_EEEEEEEvNS4_8identityES11_S1B_vS1C_EENS_8epilogue10collective6detail29Sm90TmaWarpSpecializedAdapterINS1F_15DefaultEpilogueISJ_SK_SK_NS1E_6thread17LinearCombinationISJ_Li1EffLNS1J_9ScaleType4KindE0ELNS_15FloatRoundStyleE2ESJ_EENS1_15EpilogueDefaultEEEEEvvEEEEvNT_6ParamsE)
        .other          _ZN7cutlass13device_kernelINS_4gemm6kernel13GemmUniversalIN4cute5tupleIJiiiiEEENS1_10collective13CollectiveMmaINS1_37MainloopSm90TmaGmmaWarpSpecializedFP8ILi14ENS5_IJNS4_1CILi2EEESB_NSA_ILi1EEEEEENS1_32KernelTmaWarpSpecializedPingpongEEENS5_IJNSA_ILi64EEESG_NSA_ILi128EEEEEENS_12float_e4m3_tENS5_IJlSC_lEEESJ_SK_NS4_8TiledMMAINS4_8MMA_AtomIJNS4_4SM904GMMA30MMA_64x64x32_F32E4M3E4M3_SS_TNILNSO_7ScaleInE1ELSQ_1EEEEEENS4_6LayoutINS5_IJSC_SC_SC_EEENS5_IJNSA_ILi0EEESV_SV_EEEEENS5_IJNS4_10UnderscoreESY_SY_EEEEENS4_23SM90_TMA_LOAD_MULTICASTENS4_14ComposedLayoutINS4_7SwizzleILi3ELi4ELi3EEENS4_18smem_ptr_flag_bitsILi8EEENST_INS5_IJNSA_ILi8EEESH_EEENS5_IJSH_SC_EEEEEEEvNS4_8identityES11_S1B_vS1C_EENS_8epilogue10collective6detail29Sm90TmaWarpSpecializedAdapterINS1F_15DefaultEpilogueISJ_SK_SK_NS1E_6thread17LinearCombinationISJ_Li1EffLNS1J_9ScaleType4KindE0ELNS_15FloatRoundStyleE2ESJ_EENS1_15EpilogueDefaultEEEEEvvEEEEvNT_6ParamsE,@"STO_CUDA_ENTRY STV_DEFAULT"
_ZN7cutlass13device_kernelINS_4gemm6kernel13GemmUniversalIN4cute5tupleIJiiiiEEENS1_10collective13CollectiveMmaINS1_37MainloopSm90TmaGmmaWarpSpecializedFP8ILi14ENS5_IJNS4_1CILi2EEESB_NSA_ILi1EEEEEENS1_32KernelTmaWarpSpecializedPingpongEEENS5_IJNSA_ILi64EEESG_NSA_ILi128EEEEEENS_12float_e4m3_tENS5_IJlSC_lEEESJ_SK_NS4_8TiledMMAINS4_8MMA_AtomIJNS4_4SM904GMMA30MMA_64x64x32_F32E4M3E4M3_SS_TNILNSO_7ScaleInE1ELSQ_1EEEEEENS4_6LayoutINS5_IJSC_SC_SC_EEENS5_IJNSA_ILi0EEESV_SV_EEEEENS5_IJNS4_10UnderscoreESY_SY_EEEEENS4_23SM90_TMA_LOAD_MULTICASTENS4_14ComposedLayoutINS4_7SwizzleILi3ELi4ELi3EEENS4_18smem_ptr_flag_bitsILi8EEENST_INS5_IJNSA_ILi8EEESH_EEENS5_IJSH_SC_EEEEEEEvNS4_8identityES11_S1B_vS1C_EENS_8epilogue10collective6detail29Sm90TmaWarpSpecializedAdapterINS1F_15DefaultEpilogueISJ_SK_SK_NS1E_6thread17LinearCombinationISJ_Li1EffLNS1J_9ScaleType4KindE0ELNS_15FloatRoundStyleE2ESJ_EENS1_15EpilogueDefaultEEEEEvvEEEEvNT_6ParamsE:
[----:B------:R-:W-:Y:S01]  /*0000*/  LDC R1, c[0x0][0x28] ;  /* 0x00000a00ff017b82 */ /* 0x000fe20000000800 */
[----:B------:R-:W0:Y:S01]  /*0010*/  S2R R11, SR_TID.X ;  /* 0x00000000000b7919 */ /* 0x000e220000002100 */
[----:B------:R-:W-:Y:S01]  /*0020*/  ELECT P0, URZ, PT ;  /* 0x00000000003f782f */ /* 0x000fe20003800000 */
[----:B------:R-:W-:Y:S01]  /*0030*/  BSSY B0, `(.L_x_0) ;  /* 0x000000f000007945 */ /* 0x000fe20003800000 */
[--C-:B0-----:R-:W-:Y:S02]  /*0040*/  SHF.R.U32.HI R0, RZ, 0x5, R11.reuse ;  /* 0x00000005ff007819 */ /* 0x101fe4000001160b */
[----:B------:R-:W-:-:S03]  /*0050*/  SHF.R.U32.HI R5, RZ, 0x7, R11 ;  /* 0x00000007ff057819 */ /* 0x000fc6000001160b */
[----:B------:R-:W0:Y:S04]  /*0060*/  SHFL.IDX PT, R2, R0, RZ, 0x1f ;  /* 0x00001fff00027589 */ /* 0x000e2800000e0000 */
[----:B------:R1:W2:Y:S01]  /*0070*/  SHFL.IDX PT, R6, R5, RZ, 0x1f ;  /* 0x00001fff05067589 */ /* 0x0002a200000e0000 */
[----:B0-----:R-:W-:-:S13]  /*0080*/  ISETP.NE.OR P0, PT, R2, RZ, !P0 ;  /* 0x000000ff0200720c */ /* 0x001fda0004705670 */
[----:B-12---:R-:W-:Y:S05]  /*0090*/  @P0 BRA `(.L_x_1) ;  /* 0x0000000000200947 */ /* 0x006fea0003800000 */
[----:B------:R-:W-:Y:S02]  /*00a0*/  ULDC.64 UR4, c[0x0][0x198] ;  /* 0x0000660000047ab9 */ /* 0x000fe40000000a00 */
[----:B------:R-:W-:Y:S02]  /*00b0*/  UIADD3 UR6, UP0, UR4, 0xf0, URZ ;  /* 0x000000f004067890 */ /* 0x000fe4000ff1e03f */
[----:B------:R-:W-:Y:S02]  /*00c0*/  UIADD3 UR4, UP1, UR4, 0x1f0, URZ ;  /* 0x000001f004047890 */ /* 0x000fe4000ff3e03f */
[----:B------:R-:W-:Y:S02]  /*00d0*/  UIADD3.X UR7, URZ, UR5, URZ, UP0, !UPT ;  /* 0x000000053f077290 */ /* 0x000fe400087fe43f */
[----:B------:R-:W-:-:S07]  /*00e0*/  UIADD3.X UR5, URZ, UR5, URZ, UP1, !UPT ;  /* 0x000000053f057290 */ /* 0x000fce0008ffe43f */
[----:B------:R0:W-:Y:S02]  /*00f0*/  UTMACCTL.PF [UR6] ;  /* 0x00000000060079b9 */ /* 0x0001e40008040000 */
[----:B------:R0:W-:Y:S02]  /*0100*/  UTMACCTL.PF [UR4] ;  /* 0x00000000040079b9 */ /* 0x0001e40008040000 */
[----:B0-----:R-:W-:Y:S01]  /*0110*/  NOP ;  /* 0x0000000000007918 */ /* 0x001fe20000000000 */
.L_x_1:
[----:B------:R-:W-:Y:S05]  /*0120*/  BSYNC B0 ;  /* 0x0000000000007941 */ /* 0x000fea0003800000 */
.L_x_0:
[----:B------:R-:W0:Y:S02]  /*0130*/  SHFL.IDX PT, R7, R0, RZ, 0x1f ;  /* 0x00001fff00077589 */ /* 0x000e2400000e0000 */
[----:B0-----:R-:W-:-:S13]  /*0140*/  ISETP.NE.AND P0, PT, R7, RZ, PT ;  /* 0x000000ff0700720c */ /* 0x001fda0003f05270 */
[----:B------:R-:W-:Y:S05]  /*0150*/  @P0 BRA `(.L_x_2) ;  /* 0x0000000000b40947 */ /* 0x000fea0003800000 */
[----:B------:R-:W-:Y:S01]  /*0160*/  ELECT P0, URZ, PT ;  /* 0x00000000003f782f */ /* 0x000fe20003800000 */
[----:B------:R-:W-:-:S12]  /*0170*/  BSSY B0, `(.L_x_2) ;  /* 0x000002b000007945 */ /* 0x000fd80003800000 */
[----:B------:R-:W-:Y:S05]  /*0180*/  @!P0 BRA `(.L_x_3) ;  /* 0x0000000000a48947 */ /* 0x000fea0003800000 */
[----:B------:R-:W0:Y:S01]  /*0190*/  S2UR UR8, SR_CgaCtaId ;  /* 0x00000000000879c3 */ /* 0x000e220000008800 */
[----:B------:R-:W-:Y:S01]  /*01a0*/  UMOV UR4, 0x400 ;  /* 0x0000040000047882 */ /* 0x000fe20000000000 */
[----:B------:R-:W-:Y:S01]  /*01b0*/  UMOV UR5, 0x1 ;  /* 0x0000000100057882 */ /* 0x000fe20000000000 */
[----:B------:R-:W-:Y:S02]  /*01c0*/  UMOV UR6, 0x3 ;  /* 0x0000000300067882 */ /* 0x000fe40000000000 */
[----:B------:R-:W-:-:S04]  /*01d0*/  UIADD3 UR6, -UR6, 0x100000, URZ ;  /* 0x0010000006067890 */ /* 0x000fc8000fffe13f */
[----:B------:R-:W-:Y:S02]  /*01e0*/  USHF.L.U32 UR7, UR6, 0xb, URZ ;  /* 0x0000000b06077899 */ /* 0x000fe4000800063f */
[----:B------:R-:W-:Y:S02]  /*01f0*/  USHF.L.U32 UR6, UR6, 0x1, URZ ;  /* 0x0000000106067899 */ /* 0x000fe4000800063f */
[----:B0-----:R-:W-:Y:S02]  /*0200*/  ULEA UR8, UR8, UR4, 0x18 ;  /* 0x0000000408087291 */ /* 0x001fe4000f8ec03f */
[----:B------:R-:W-:-:S04]  /*0210*/  UIADD3 UR4, -UR5, 0x100000, URZ ;  /* 0x0010000005047890 */ /* 0x000fc8000fffe13f */
[----:B------:R-:W-:Y:S02]  /*0220*/  USHF.L.U32 UR5, UR4, 0xb, URZ ;  /* 0x0000000b04057899 */ /* 0x000fe4000800063f */
[----:B------:R-:W-:Y:S01]  /*0230*/  USHF.L.U32 UR4, UR4, 0x1, URZ ;  /* 0x0000000104047899 */ /* 0x000fe2000800063f */
[----:B------:R-:W0:Y:S11]  /*0240*/  FENCE.VIEW.ASYNC.S ;  /* 0x00000000000073c6 */ /* 0x000e360000000000 */
[----:B0-----:R0:W1:Y:S01]  /*0250*/  SYNCS.EXCH.64 URZ, [UR8], UR4 ;  /* 0x00000004083f75b2 */ /* 0x0010620008000100 */
[----:B------:R0:W2:Y:S01]  /*0260*/  SYNCS.EXCH.64 URZ, [UR8+0x70], UR6 ;  /* 0x00007006083f75b2 */ /* 0x0000a20008000100 */
[----:B------:R0:W3:Y:S01]  /*0270*/  SYNCS.EXCH.64 URZ, [UR8+0x8], UR4 ;  /* 0x00000804083f75b2 */ /* 0x0000e20008000100 */
[----:B------:R0:W4:Y:S01]  /*0280*/  SYNCS.EXCH.64 URZ, [UR8+0x78], UR6 ;  /* 0x00007806083f75b2 */ /* 0x0001220008000100 */
[----:B------:R0:W0:Y:S01]  /*0290*/  SYNCS.EXCH.64 URZ, [UR8+0x10], UR4 ;  /* 0x00001004083f75b2 */ /* 0x0000220008000100 */
        /* <DEDUP_REMOVED lines=23> */
[----:B-1234-:R-:W-:Y:S01]  /*0410*/  NOP ;  /* 0x0000000000007918 */ /* 0x01efe20000000000 */
.L_x_3:
[----:B0-----:R-:W-:Y:S05]  /*0420*/  BSYNC B0 ;  /* 0x0000000000007941 */ /* 0x001fea0003800000 */
.L_x_2:
[----:B------:R-:W0:Y:S01]  /*0430*/  SHFL.IDX PT, R3, R0, RZ, 0x1f ;  /* 0x00001fff00037589 */ /* 0x000e2200000e0000 */
[----:B------:R-:W-:Y:S01]  /*0440*/  SHF.R.S32.HI R4, RZ, 0x1f, R11 ;  /* 0x0000001fff047819 */ /* 0x000fe2000001140b */
[----:B------:R-:W1:Y:S01]  /*0450*/  S2UR UR13, SR_CTAID.X ;  /* 0x00000000000d79c3 */ /* 0x000e620000002500 */
[----:B------:R-:W-:Y:S01]  /*0460*/  ELECT P0, URZ, PT ;  /* 0x00000000003f782f */ /* 0x000fe20003800000 */
[----:B------:R2:W3:Y:S01]  /*0470*/  SHFL.IDX PT, R8, R0, RZ, 0x1f ;  /* 0x00001fff00087589 */ /* 0x0004e200000e0000 */
[----:B------:R-:W-:Y:S02]  /*0480*/  LEA.HI R4, R4, R11, RZ, 0x7 ;  /* 0x0000000b04047211 */ /* 0x000fe400078f38ff */
[----:B------:R-:W-:Y:S01]  /*0490*/  ELECT P1, URZ, PT ;  /* 0x00000000003f782f */ /* 0x000fe20003820000 */
[----:B------:R-:W-:Y:S01]  /*04a0*/  NOP ;  /* 0x0000000000007918 */ /* 0x000fe20000000000 */
[----:B------:R-:W4:Y:S01]  /*04b0*/  S2R R16, SR_CTAID.Y ;  /* 0x0000000000107919 */ /* 0x000f220000002600 */
[----:B------:R-:W-:Y:S01]  /*04c0*/  LOP3.LUT R4, R4, 0xffffff80, RZ, 0xc0, !PT ;  /* 0xffffff8004047812 */ /* 0x000fe200078ec0ff */
[----:B------:R-:W-:Y:S01]  /*04d0*/  ULDC UR4, c[0x0][0x150] ;  /* 0x0000540000047ab9 */ /* 0x000fe20000000800 */
[----:B------:R-:W5:Y:S01]  /*04e0*/  LDC R12, c[0x0][0x144] ;  /* 0x00005100ff0c7b82 */ /* 0x000f620000000800 */
[----:B------:R3:W5:Y:S01]  /*04f0*/  SHFL.IDX PT, R14, R5, RZ, 0x1f ;  /* 0x00001fff050e7589 */ /* 0x00076200000e0000 */
[----:B------:R-:W-:Y:S01]  /*0500*/  UMOV UR12, 0x80 ;  /* 0x00000080000c7882 */ /* 0x000fe20000000000 */
[----:B------:R-:W-:Y:S01]  /*0510*/  IMAD.IADD R10, R11, 0x1, -R4 ;  /* 0x000000010b0a7824 */ /* 0x000fe200078e0a04 */
[----:B------:R-:W-:Y:S01]  /*0520*/  NOP ;  /* 0x0000000000007918 */ /* 0x000fe20000000000 */
[C---:B------:R-:W-:Y:S01]  /*0530*/  VIADD R38, R6.reuse, 0xffffffff ;  /* 0xffffffff06267836 */ /* 0x040fe20000000000 */
[----:B------:R-:W-:-:S02]  /*0540*/  ISETP.NE.AND P5, PT, R6, RZ, PT ;  /* 0x000000ff0600720c */ /* 0x000fc40003fa5270 */
[----:B------:R-:W-:Y:S01]  /*0550*/  SHF.R.S32.HI R19, RZ, 0x1f, R10 ;  /* 0x0000001fff137819 */ /* 0x000fe2000001140a */
[----:B------:R-:W5:Y:S01]  /*0560*/  LDC R13, c[0x0][0x140] ;  /* 0x00005000ff0d7b82 */ /* 0x000f620000000800 */
[----:B------:R-:W-:Y:S02]  /*0570*/  ISETP.GE.U32.AND P6, PT, R38, 0x2, PT ;  /* 0x000000022600780c */ /* 0x000fe40003fc6070 */
[----:B0-----:R-:W-:Y:S02]  /*0580*/  ISETP.NE.OR P0, PT, R3, RZ, !P0 ;  /* 0x000000ff0300720c */ /* 0x001fe40004705670 */
[----:B------:R-:W-:Y:S02]  /*0590*/  LEA.HI R3, R19, R10, RZ, 0x3 ;  /* 0x0000000a13037211 */ /* 0x000fe400078f18ff */
[----:B-1----:R-:W-:Y:S01]  /*05a0*/  I2FP.F32.U32 R4, UR13 ;  /* 0x0000000d00047c45 */ /* 0x002fe20008201000 */
[----:B------:R-:W0:Y:S01]  /*05b0*/  LDC R27, c[0x0][0x148] ;  /* 0x00005200ff1b7b82 */ /* 0x000e220000000800 */
[----:B--2---:R-:W-:-:S02]  /*05c0*/  SHF.R.S32.HI R0, RZ, 0x3, R3 ;  /* 0x00000003ff007819 */ /* 0x004fc40000011403 */
[----:B---3--:R-:W-:Y:S01]  /*05d0*/  ISETP.NE.OR P1, PT, R8, RZ, !P1 ;  /* 0x000000ff0800720c */ /* 0x008fe20004f25670 */
[----:B------:R-:W-:Y:S01]  /*05e0*/  FMUL R9, R4, UR4 ;  /* 0x0000000404097c20 */ /* 0x000fe20008400000 */
[----:B------:R-:W-:Y:S01]  /*05f0*/  SHF.R.S32.HI R3, RZ, 0x1f, R3 ;  /* 0x0000001fff037819 */ /* 0x000fe20000011403 */
[----:B------:R-:W-:Y:S01]  /*0600*/  ULDC UR4, c[0x0][0x154] ;  /* 0x0000550000047ab9 */ /* 0x000fe20000000800 */
[----:B------:R-:W-:Y:S01]  /*0610*/  SHF.R.S32.HI R8, RZ, 0x1f, R7 ;  /* 0x0000001fff087819 */ /* 0x000fe20000011407 */
[----:B------:R-:W-:Y:S01]  /*0620*/  VOTEU.ALL UP1, P0 ;  /* 0x00000000003f7886 */ /* 0x000fe20000020000 */
[----:B------:R-:W-:Y:S01]  /*0630*/  LEA.HI R4, R3, R0, RZ, 0x2 ;  /* 0x0000000003047211 */ /* 0x000fe200078f10ff */
[----:B------:R-:W1:Y:S01]  /*0640*/  F2I.U32.TRUNC.NTZ R9, R9 ;  /* 0x0000000900097305 */ /* 0x000e62000020f000 */
[----:B------:R-:W-:Y:S01]  /*0650*/  LEA.HI R8, R8, R7, RZ, 0x2 ;  /* 0x0000000708087211 */ /* 0x000fe200078f10ff */
[----:B------:R-:W-:Y:S01]  /*0660*/  VOTEU.ALL UP0, P0 ;  /* 0x00000000003f7886 */ /* 0x000fe20000000000 */
[----:B------:R-:W-:Y:S01]  /*0670*/  SHF.R.S32.HI R3, RZ, 0x1f, R2 ;  /* 0x0000001fff037819 */ /* 0x000fe20000011402 */
[----:B------:R-:W2:Y:S01]  /*0680*/  @!UP1 S2UR UR7, SR_CgaCtaId ;  /* 0x00000000000799c3 */ /* 0x000ea20000008800 */
[----:B------:R-:W-:Y:S01]  /*0690*/  LOP3.LUT R5, R4, 0xfffffffc, RZ, 0xc0, !PT ;  /* 0xfffffffc04057812 */ /* 0x000fe200078ec0ff */
[----:B------:R-:W-:Y:S01]  /*06a0*/  VOTEU.ALL UP2, P1 ;  /* 0x00000000003f7886 */ /* 0x000fe20000840000 */
[----:B------:R-:W-:Y:S01]  /*06b0*/  LOP3.LUT R8, R8, 0x3ffffffc, RZ, 0xc0, !PT ;  /* 0x3ffffffc08087812 */ /* 0x000fe200078ec0ff */
[----:B------:R-:W-:Y:S01]  /*06c0*/  @!UP1 UMOV UR6, 0x400 ;  /* 0x0000040000069882 */ /* 0x000fe20000000000 */
[----:B------:R-:W-:Y:S01]  /*06d0*/  LEA.HI R3, R3, R2, RZ, 0x2 ;  /* 0x0000000203037211 */ /* 0x000fe200078f10ff */
[----:B------:R-:W-:Y:S01]  /*06e0*/  IMAD.IADD R5, R0, 0x1, -R5 ;  /* 0x0000000100057824 */ /* 0x000fe200078e0a05 */
[----:B------:R-:W-:Y:S01]  /*06f0*/  @!UP2 UMOV UR9, 0x400 ;  /* 0x000004000009a882 */ /* 0x000fe20000000000 */
[----:B------:R-:W-:Y:S01]  /*0700*/  IMAD.IADD R8, R7, 0x1, -R8 ;  /* 0x0000000107087824 */ /* 0x000fe200078e0a08 */
[----:B------:R-:W-:Y:S01]  /*0710*/  LOP3.LUT R3, R3, 0xfffffffc, RZ, 0xc0, !PT ;  /* 0xfffffffc03037812 */ /* 0x000fe200078ec0ff */
[----:B------:R-:W3:Y:S01]  /*0720*/  @!UP2 S2UR UR10, SR_CgaCtaId ;  /* 0x00000000000aa9c3 */ /* 0x000ee20000008800 */
[----:B-1----:R-:W-:Y:S01]  /*0730*/  IMAD.MOV R9, RZ, RZ, -R9 ;  /* 0x000000ffff097224 */ /* 0x002fe200078e0a09 */
[----:B------:R-:W-:Y:S01]  /*0740*/  VOTEU.ALL UP3, P1 ;  /* 0x00000000003f7886 */ /* 0x000fe20000860000 */
[----:B------:R-:W-:Y:S01]  /*0750*/  IMAD R5, R8, 0x4, R5 ;  /* 0x0000000408057824 */ /* 0x000fe200078e0205 */
[----:B------:R-:W-:Y:S01]  /*0760*/  VOTEU.ALL UP4, P1 ;  /* 0x00000000003f7886 */ /* 0x000fe20000880000 */
[----:B------:R-:W-:Y:S01]  /*0770*/  IMAD.IADD R18, R2, 0x1, -R3 ;  /* 0x0000000102127824 */ /* 0x000fe200078e0a03 */
[----:B----4-:R-:W-:Y:S01]  /*0780*/  I2FP.F32.U32 R2, R16 ;  /* 0x0000001000027245 */ /* 0x010fe20000201000 */
[----:B-----5:R-:W-:Y:S01]  /*0790*/  IMAD R25, R12, R9, UR13 ;  /* 0x0000000d0c197e24 */ /* 0x020fe2000f8e0209 */
[C---:B------:R-:W-:Y:S01]  /*07a0*/  LEA.HI R0, R5.reuse, R5, RZ, 0x1 ;  /* 0x0000000505007211 */ /* 0x040fe200078f08ff */
[C---:B------:R-:W-:Y:S01]  /*07b0*/  IMAD.SHL.U32 R12, R5.reuse, 0x4, RZ ;  /* 0x00000004050c7824 */ /* 0x040fe200078e00ff */
[----:B------:R-:W-:Y:S01]  /*07c0*/  VOTEU.ALL UP5, P1 ;  /* 0x00000000003f7886 */ /* 0x000fe200008a0000 */
[----:B------:R-:W-:Y:S01]  /*07d0*/  FMUL R2, R2, UR4 ;  /* 0x0000000402027c20 */ /* 0x000fe20008400000 */
[----:B------:R-:W-:Y:S01]  /*07e0*/  LOP3.LUT R0, R0, 0xfffffffe, RZ, 0xc0, !PT ;  /* 0xfffffffe00007812 */ /* 0x000fe200078ec0ff */
[----:B------:R-:W-:Y:S01]  /*07f0*/  UMOV UR4, 0x20 ;  /* 0x0000002000047882 */ /* 0x000fe20000000000 */
[----:B--2---:R-:W-:Y:S01]  /*0800*/  @!UP1 ULEA UR8, UR7, UR6, 0x18 ;  /* 0x0000000607089291 */ /* 0x004fe2000f8ec03f */
[----:B------:R-:W-:Y:S01]  /*0810*/  LOP3.LUT R12, R5, 0xc, R12, 0x78, !PT ;  /* 0x0000000c050c7812 */ /* 0x000fe200078e780c */
[----:B------:R-:W-:-:S04]  /*0820*/  @!UP1 UIADD3 UR4, -UR4, 0x100000, URZ ;  /* 0x0010000004049890 */ /* 0x000fc8000fffe13f */
[----:B------:R-:W-:Y:S02]  /*0830*/  @!UP1 USHF.L.U32 UR5, UR4, 0xb, URZ ;  /* 0x0000000b04059899 */ /* 0x000fe4000800063f */
[----:B------:R-:W-:Y:S01]  /*0840*/  @!UP1 USHF.L.U32 UR4, UR4, 0x1, URZ ;  /* 0x0000000104049899 */ /* 0x000fe2000800063f */
[----:B------:R-:W-:Y:S01]  /*0850*/  IMAD.IADD R0, R5, 0x1, -R0 ;  /* 0x0000000105007824 */ /* 0x000fe200078e0a00 */
[----:B------:R-:W1:Y:S01]  /*0860*/  F2I.U32.TRUNC.NTZ R2, R2 ;  /* 0x0000000200027305 */ /* 0x000e62000020f000 */
[----:B------:R-:W-:-:S04]  /*0870*/  @!UP2 UIADD3 UR6, -UR12, 0x100000, URZ ;  /* 0x001000000c06a890 */ /* 0x000fc8000fffe13f */
[----:B------:R-:W-:Y:S02]  /*0880*/  @!UP2 USHF.L.U32 UR7, UR6, 0xb, URZ ;  /* 0x0000000b0607a899 */ /* 0x000fe4000800063f */
[----:B------:R-:W-:Y:S01]  /*0890*/  @!UP2 USHF.L.U32 UR6, UR6, 0x1, URZ ;  /* 0x000000010606a899 */ /* 0x000fe2000800063f */
[----:B------:R-:W-:Y:S01]  /*08a0*/  ISETP.EQ.U32.AND P2, PT, R13, 0x1, PT ;  /* 0x000000010d00780c */ /* 0x000fe20003f42070 */
[----:B------:R-:W-:Y:S01]  /*08b0*/  VOTEU.ALL UP1, P0 ;  /* 0x00000000003f7886 */ /* 0x000fe20000020000 */
[----:B------:R-:W-:Y:S01]  /*08c0*/  ISETP.NE.AND P3, PT, R0, R25, PT ;  /* 0x000000190000720c */ /* 0x000fe20003f65270 */
[----:B------:R-:W-:Y:S01]  /*08d0*/  IMAD.MOV.U32 R13, RZ, RZ, 0x1 ;  /* 0x00000001ff0d7424 */ /* 0x000fe200078e00ff */
[----:B---3--:R-:W-:Y:S01]  /*08e0*/  @!UP2 ULEA UR9, UR10, UR9, 0x18 ;  /* 0x000000090a09a291 */ /* 0x008fe2000f8ec03f */
[----:B------:R-:W-:Y:S01]  /*08f0*/  LOP3.LUT P0, RZ, R10, 0x7, RZ, 0xc0, !PT ;  /* 0x000000070aff7812 */ /* 0x000fe2000780c0ff */
[----:B------:R-:W-:Y:S01]  /*0900*/  VOTEU.ALL UP2, P1 ;  /* 0x00000000003f7886 */ /* 0x000fe20000840000 */
[----:B------:R-:W-:Y:S01]  /*0910*/  ISETP.NE.AND P1, PT, R18, 0x3, PT ;  /* 0x000000031200780c */ /* 0x000fe20003f25270 */
[----:B------:R-:W2:Y:S02]  /*0920*/  FENCE.VIEW.ASYNC.S ;  /* 0x00000000000073c6 */ /* 0x000ea40000000000 */
[----:B--2---:R2:W3:Y:S01]  /*0930*/  @!UP0 SYNCS.EXCH.64 URZ, [UR8+0x110], UR4 ;  /* 0x00011004083f85b2 */ /* 0x0044e20008000100 */
[----:B------:R-:W-:-:S02]  /*0940*/  ISETP.LT.U32.AND P0, PT, R12, 0x4, !P0 ;  /* 0x000000040c00780c */ /* 0x000fc40004701070 */
[----:B------:R-:W-:Y:S01]  /*0950*/  ISETP.EQ.OR P1, PT, R18, RZ, !P1 ;  /* 0x000000ff1200720c */ /* 0x000fe20004f22670 */
[----:B-1----:R-:W-:Y:S01]  /*0960*/  IMAD.MOV R24, RZ, RZ, -R2 ;  /* 0x000000ffff187224 */ /* 0x002fe200078e0a02 */
[----:B------:R-:W-:Y:S02]  /*0970*/  R2UR UR11, R14 ;  /* 0x000000000e0b72ca */ /* 0x000fe400000e0000 */
[----:B------:R-:W-:Y:S01]  /*0980*/  @P3 LEA.HI R0, R12, R12, RZ, 0x1 ;  /* 0x0000000c0c003211 */ /* 0x000fe200078f08ff */
[----:B0-----:R-:W-:Y:S01]  /*0990*/  IMAD R3, R27, R24, R16 ;  /* 0x000000181b037224 */ /* 0x001fe200078e0210 */
[----:B------:R-:W-:Y:S02]  /*09a0*/  ISETP.EQ.AND P1, PT, R6, RZ, P1 ;  /* 0x000000ff0600720c */ /* 0x000fe40000f22270 */
[----:B------:R-:W-:Y:S02]  /*09b0*/  @P3 SHF.R.S32.HI R0, RZ, 0x1, R0 ;  /* 0x00000001ff003819 */ /* 0x000fe40000011400 */
[----:B------:R-:W-:Y:S01]  /*09c0*/  SEL R7, RZ, 0x1, !P1 ;  /* 0x00000001ff077807 */ /* 0x000fe20004800000 */
[----:B------:R2:W0:Y:S01]  /*09d0*/  @!UP1 SYNCS.EXCH.64 URZ, [UR8+0x118], UR4 ;  /* 0x00011804083f95b2 */ /* 0x0004220008000100 */
[----:B------:R-:W-:Y:S01]  /*09e0*/  @P3 ISETP.NE.AND P4, PT, R0, R3, PT ;  /* 0x000000030000320c */ /* 0x000fe20003f85270 */
[----:B------:R-:W-:Y:S01]  /*09f0*/  NOP ;  /* 0x0000000000007918 */ /* 0x000fe20000000000 */
[----:B------:R-:W-:-:S02]  /*0a00*/  SEL R0, RZ, 0x1, !P0 ;  /* 0x00000001ff007807 */ /* 0x000fc40004000000 */
[----:B------:R-:W-:Y:S02]  /*0a10*/  @P3 SEL R13, RZ, 0x1, P4 ;  /* 0x00000001ff0d3807 */ /* 0x000fe40002000000 */
[----:B------:R-:W-:Y:S02]  /*0a20*/  SEL R7, R7, 0x2, P6 ;  /* 0x0000000207077807 */ /* 0x000fe40003000000 */
[----:B------:R-:W-:Y:S01]  /*0a30*/  LOP3.LUT R13, R13, R0, RZ, 0xc0, !PT ;  /* 0x000000000d0d7212 */ /* 0x000fe200078ec0ff */
[----:B------:R2:W1:Y:S01]  /*0a40*/  @!UP2 SYNCS.EXCH.64 URZ, [UR9+0xf0], UR6 ;  /* 0x0000f006093fa5b2 */ /* 0x0004620008000100 */
[----:B------:R2:W4:Y:S01]  /*0a50*/  @!UP3 SYNCS.EXCH.64 URZ, [UR9+0xf8], UR6 ;  /* 0x0000f806093fb5b2 */ /* 0x0005220008000100 */
[----:B------:R2:W0:Y:S01]  /*0a60*/  @!UP4 SYNCS.EXCH.64 URZ, [UR9+0x100], UR6 ;  /* 0x00010006093fc5b2 */ /* 0x0004220008000100 */
[----:B------:R2:W0:Y:S01]  /*0a70*/  @!UP5 SYNCS.EXCH.64 URZ, [UR9+0x108], UR6 ;  /* 0x00010806093fd5b2 */ /* 0x0004220008000100 */
[----:B------:R-:W-:Y:S01]  /*0a80*/  NOP ;  /* 0x0000000000007918 */ /* 0x000fe20000000000 */
[----:B--23--:R-:W-:Y:S05]  /*0a90*/  @!P2 BRA `(.L_x_4) ;  /* 0x000000000008a947 */ /* 0x00cfea0003800000 */
[----:B01--4-:R-:W-:Y:S01]  /*0aa0*/  UCGABAR_ARV ;  /* 0x00000000000079c7 */ /* 0x013fe20008000000 */
[----:B------:R-:W-:Y:S05]  /*0ab0*/  BRA `(.L_x_5) ;  /* 0x0000000000047947 */ /* 0x000fea0003800000 */
.L_x_4:
[----:B01--4-:R-:W-:Y:S01]  /*0ac0*/  NOP ;  /* 0x0000000000007918 */ /* 0x013fe20000000000 */
.L_x_5:
[----:B------:R-:W-:Y:S01]  /*0ad0*/  ULDC.64 UR4, c[0x0][0x598] ;  /* 0x0001660000047ab9 */ /* 0x000fe20000000a00 */
[----:B------:R-:W-:Y:S01]  /*0ae0*/  ULDC.64 UR20, c[0x0][0x208] ;  /* 0x0000820000147ab9 */ /* 0x000fe20000000a00 */
[----:B------:R-:W-:-:S04]  /*0af0*/  ISETP.NE.U32.AND P0, PT, RZ, UR4, PT ;  /* 0x00000004ff007c0c */ /* 0x000fc8000bf05070 */
[----:B------:R-:W-:-:S13]  /*0b00*/  ISETP.NE.AND.EX P0, PT, RZ, UR5, PT, P0 ;  /* 0x00000005ff007c0c */ /* 0x000fda000bf05300 */
[----:B------:R-:W-:Y:S05]  /*0b10*/  @!P0 BRA `(.L_x_6) ;  /* 0x00000000001c8947 */ /* 0x000fea0003800000 */
[----:B------:R-:W0:Y:S02]  /*0b20*/  LDC.64 R2, c[0x0][0x598] ;  /* 0x00016600ff027b82 */ /* 0x000e240000000a00 */
[----:B0-----:R-:W2:Y:S02]  /*0b30*/  LDG.E.64 R2, desc[UR20][R2.64] ;  /* 0x0000001402027981 */ /* 0x001ea4000c1e1b00 */
[----:B--2---:R-:W-:-:S04]  /*0b40*/  ISETP.NE.U32.AND P0, PT, R2, RZ, PT ;  /* 0x000000ff0200720c */ /* 0x004fc80003f05070 */
[----:B------:R-:W-:-:S13]  /*0b50*/  ISETP.NE.AND.EX P0, PT, R3, RZ, PT, P0 ;  /* 0x000000ff0300720c */ /* 0x000fda0003f05300 */
[----:B------:R-:W-:Y:S05]  /*0b60*/  @!P0 BRA `(.L_x_6) ;  /* 0x0000000000088947 */ /* 0x000fea0003800000 */
[----:B------:R0:W5:Y:S01]  /*0b70*/  LD.E R14, desc[UR20][R2.64] ;  /* 0x00000014020e7980 */ /* 0x000162000c101900 */
[----:B------:R-:W-:Y:S05]  /*0b80*/  BRA `(.L_x_7) ;  /* 0x0000000000207947 */ /* 0x000fea0003800000 */
.L_x_6:
[----:B------:R-:W-:Y:S02]  /*0b90*/  ULDC.64 UR4, c[0x0][0x588] ;  /* 0x0001620000047ab9 */ /* 0x000fe40000000a00 */
[----:B------:R-:W-:-:S04]  /*0ba0*/  ISETP.NE.U32.AND P0, PT, RZ, UR4, PT ;  /* 0x00000004ff007c0c */ /* 0x000fc8000bf05070 */
[----:B------:R-:W-:-:S13]  /*0bb0*/  ISETP.NE.AND.EX P0, PT, RZ, UR5, PT, P0 ;  /* 0x00000005ff007c0c */ /* 0x000fda000bf05300 */
[----:B------:R-:W-:Y:S05]  /*0bc0*/  @!P0 BRA `(.L_x_8) ;  /* 0x00000000000c8947 */ /* 0x000fea0003800000 */
[----:B------:R-:W0:Y:S02]  /*0bd0*/  LDC.64 R14, c[0x0][0x588] ;  /* 0x00016200ff0e7b82 */ /* 0x000e240000000a00 */
[----:B0-----:R1:W5:Y:S01]  /*0be0*/  LDG.E R14, desc[UR20][R14.64] ;  /* 0x000000140e0e7981 */ /* 0x001362000c1e1900 */
[----:B------:R-:W-:Y:S05]  /*0bf0*/  BRA `(.L_x_7) ;  /* 0x0000000000047947 */ /* 0x000fea0003800000 */
.L_x_8:
[----:B------:R-:W2:Y:S02]  /*0c00*/  LDC R14, c[0x0][0x580] ;  /* 0x00016000ff0e7b82 */ /* 0x000ea40000000800 */
.L_x_7:
[----:B------:R-:W-:Y:S02]  /*0c10*/  ULDC.64 UR4, c[0x0][0x5a0] ;  /* 0x0001680000047ab9 */ /* 0x000fe40000000a00 */
[----:B------:R-:W-:-:S04]  /*0c20*/  ISETP.NE.U32.AND P0, PT, RZ, UR4, PT ;  /* 0x00000004ff007c0c */ /* 0x000fc8000bf05070 */
[----:B------:R-:W-:-:S13]  /*0c30*/  ISETP.NE.AND.EX P0, PT, RZ, UR5, PT, P0 ;  /* 0x00000005ff007c0c */ /* 0x000fda000bf05300 */
[----:B------:R-:W-:Y:S05]  /*0c40*/  @!P0 BRA `(.L_x_9) ;  /* 0x00000000001c8947 */ /* 0x000fea0003800000 */
[----:B0-----:R-:W0:Y:S02]  /*0c50*/  LDC.64 R2, c[0x0][0x5a0] ;  /* 0x00016800ff027b82 */ /* 0x001e240000000a00 */
[----:B0-----:R-:W3:Y:S02]  /*0c60*/  LDG.E.64 R2, desc[UR20][R2.64] ;  /* 0x0000001402027981 */ /* 0x001ee4000c1e1b00 */
[----:B---3--:R-:W-:-:S04]  /*0c70*/  ISETP.NE.U32.AND P0, PT, R2, RZ, PT ;  /* 0x000000ff0200720c */ /* 0x008fc80003f05070 */
[----:B------:R-:W-:-:S13]  /*0c80*/  ISETP.NE.AND.EX P0, PT, R3, RZ, PT, P0 ;  /* 0x000000ff0300720c */ /* 0x000fda0003f05300 */
[----:B------:R-:W-:Y:S05]  /*0c90*/  @!P0 BRA `(.L_x_9) ;  /* 0x0000000000088947 */ /* 0x000fea0003800000 */
[----:B-1----:R0:W5:Y:S01]  /*0ca0*/  LD.E R15, desc[UR20][R2.64] ;  /* 0x00000014020f7980 */ /* 0x002162000c101900 */
[----:B------:R-:W-:Y:S05]  /*0cb0*/  BRA `(.L_x_10) ;  /* 0x0000000000207947 */ /* 0x000fea0003800000 */
.L_x_9:
[----:B------:R-:W-:Y:S02]  /*0cc0*/  ULDC.64 UR4, c[0x0][0x590] ;  /* 0x0001640000047ab9 */ /* 0x000fe40000000a00 */
[----:B------:R-:W-:-:S04]  /*0cd0*/  ISETP.NE.U32.AND P0, PT, RZ, UR4, PT ;  /* 0x00000004ff007c0c */ /* 0x000fc8000bf05070 */
[----:B------:R-:W-:-:S13]  /*0ce0*/  ISETP.NE.AND.EX P0, PT, RZ, UR5, PT, P0 ;  /* 0x00000005ff007c0c */ /* 0x000fda000bf05300 */
[----:B------:R-:W-:Y:S05]  /*0cf0*/  @!P0 BRA `(.L_x_11) ;  /* 0x00000000000c8947 */ /* 0x000fea0003800000 */
[----:B0-----:R-:W1:Y:S02]  /*0d00*/  LDC.64 R2, c[0x0][0x590] ;  /* 0x00016400ff027b82 */ /* 0x001e640000000a00 */
[----:B-1----:R1:W5:Y:S01]  /*0d10*/  LDG.E R15, desc[UR20][R2.64] ;  /* 0x00000014020f7981 */ /* 0x002362000c1e1900 */
[----:B------:R-:W-:Y:S05]  /*0d20*/  BRA `(.L_x_10) ;  /* 0x0000000000047947 */ /* 0x000fea0003800000 */
.L_x_11:
[----:B-1----:R-:W3:Y:S02]  /*0d30*/  LDC R15, c[0x0][0x584] ;  /* 0x00016100ff0f7b82 */ /* 0x002ee40000000800 */
.L_x_10:
[----:B------:R-:W4:Y:S01]  /*0d40*/  LDC R0, c[0x0][0x65c] ;  /* 0x00019700ff007b82 */ /* 0x000f220000000800 */
[----:B------:R-:W-:Y:S01]  /*0d50*/  ULDC UR8, c[0x0][0x28c] ;  /* 0x0000a30000087ab9 */ /* 0x000fe20000000800 */
[----:B------:R-:W-:Y:S01]  /*0d60*/  ISETP.NE.AND P0, PT, R6, 0x2, PT ;  /* 0x000000020600780c */ /* 0x000fe20003f05270 */
[----:B------:R-:W-:Y:S01]  /*0d70*/  UIADD3 UR8, UR8, 0x7f, URZ ;  /* 0x0000007f08087890 */ /* 0x000fe2000fffe03f */
[----:B------:R-:W-:Y:S01]  /*0d80*/  IMAD.U32 R4, RZ, RZ, UR13 ;  /* 0x0000000dff047e24 */ /* 0x000fe2000f8e00ff */
[----:B------:R-:W-:Y:S01]  /*0d90*/  UMOV UR5, URZ ;  /* 0x0000003f00057c82 */ /* 0x000fe20008000000 */
[----:B------:R-:W-:Y:S01]  /*0da0*/  UMOV UR4, URZ ;  /* 0x0000003f00047c82 */ /* 0x000fe20008000000 */
[----:B------:R-:W-:-:S04]  /*0db0*/  USHF.R.S32.HI UR9, URZ, 0x1f, UR8 ;  /* 0x0000001f3f097899 */ /* 0x000fc80008011408 */
[----:B------:R-:W-:Y:S01]  /*0dc0*/  ULEA.HI UR9, UR9, UR8, URZ, 0x7 ;  /* 0x0000000809097291 */ /* 0x000fe2000f8f383f */
[----:B----4-:R-:W-:-:S13]  /*0dd0*/  ISETP.NE.AND P4, PT, R0, 0x1, PT ;  /* 0x000000010000780c */ /* 0x010fda0003f85270 */
[----:B01----:R-:W0:Y:S01]  /*0de0*/  @P4 LDC R3, c[0x0][0x10] ;  /* 0x00000400ff034b82 */ /* 0x003e220000000800 */
[----:B------:R-:W-:Y:S02]  /*0df0*/  @P4 IMAD.MOV.U32 R17, RZ, RZ, RZ ;  /* 0x000000ffff114224 */ /* 0x000fe400078e00ff */
[----:B------:R-:W-:-:S05]  /*0e00*/  @P4 IMAD.MOV.U32 R5, RZ, RZ, RZ ;  /* 0x000000ffff054224 */ /* 0x000fca00078e00ff */
[----:B------:R-:W1:Y:S01]  /*0e10*/  @!P4 LDC R9, c[0x0][0xc] ;  /* 0x00000300ff09cb82 */ /* 0x000e620000000800 */
[----:B------:R-:W-:Y:S01]  /*0e20*/  ULDC UR6, c[0x0][0xc] ;  /* 0x0000030000067ab9 */ /* 0x000fe20000000800 */
[----:B------:R-:W-:Y:S02]  /*0e30*/  ULDC UR7, c[0x0][0x10] ;  /* 0x0000040000077ab9 */ /* 0x000fe40000000800 */
[----:B------:R-:W-:-:S04]  /*0e40*/  UIMAD.WIDE.U32 UR6, UR6, UR7, URZ ;  /* 0x00000007060672a5 */ /* 0x000fc8000f8e003f */
[----:B------:R-:W4:Y:S01]  /*0e50*/  LDC R8, c[0x0][0x14] ;  /* 0x00000500ff087b82 */ /* 0x000f220000000800 */
[----:B0-----:R-:W-:Y:S01]  /*0e60*/  @P4 IMAD.WIDE.U32 R2, R3, UR13, R16 ;  /* 0x0000000d03024c25 */ /* 0x001fe2000f8e0010 */
[----:B------:R-:W-:-:S03]  /*0e70*/  USHF.R.S32.HI UR13, URZ, 0x7, UR9 ;  /* 0x000000073f0d7899 */ /* 0x000fc60008011409 */
[----:B------:R-:W-:Y:S02]  /*0e80*/  @P4 IMAD.IADD R3, R3, 0x1, R5 ;  /* 0x0000000103034824 */ /* 0x000fe400078e0205 */
[----:B------:R-:W-:Y:S02]  /*0e90*/  IMAD.MOV.U32 R5, RZ, RZ, RZ ;  /* 0x000000ffff057224 */ /* 0x000fe400078e00ff */
[----:B-1----:R-:W-:-:S04]  /*0ea0*/  @!P4 IMAD.WIDE.U32 R4, R16, R9, R4 ;  /* 0x000000091004c225 */ /* 0x002fc800078e0004 */
[----:B------:R-:W-:Y:S02]  /*0eb0*/  @!P4 IMAD.MOV.U32 R2, RZ, RZ, R4 ;  /* 0x000000ffff02c224 */ /* 0x000fe400078e0004 */
[C---:B----4-:R-:W-:Y:S02]  /*0ec0*/  IMAD R21, R8.reuse, UR7, RZ ;  /* 0x0000000708157c24 */ /* 0x050fe4000f8e02ff */
[----:B------:R-:W-:Y:S01]  /*0ed0*/  IMAD.WIDE.U32 R8, R8, UR6, RZ ;  /* 0x0000000608087c25 */ /* 0x000fe2000f8e00ff */
[----:B------:R-:W-:-:S03]  /*0ee0*/  ULDC.64 UR6, c[0x0][0x650] ;  /* 0x0001940000067ab9 */ /* 0x000fc60000000a00 */
[----:B------:R-:W-:Y:S02]  /*0ef0*/  @!P4 IMAD.MOV.U32 R3, RZ, RZ, R5 ;  /* 0x000000ffff03c224 */ /* 0x000fe400078e0005 */
[----:B------:R-:W-:Y:S01]  /*0f00*/  IMAD.IADD R0, R9, 0x1, R21 ;  /* 0x0000000109007824 */ /* 0x000fe200078e0215 */
[----:B------:R-:W-:Y:S06]  /*0f10*/  @P0 BRA `(.L_x_12) ;  /* 0x0000000000240947 */ /* 0x000fec0003800000 */
[----:B------:R-:W-:Y:S01]  /*0f20*/  USHF.R.U32.HI UR4, URZ, 0x1, UR13 ;  /* 0x000000013f047899 */ /* 0x000fe2000801160d */
[----:B------:R-:W-:Y:S01]  /*0f30*/  IADD3 R2, P0, R2, R8, RZ ;  /* 0x0000000802027210 */ /* 0x000fe20007f1e0ff */
[----:B------:R-:W-:Y:S02]  /*0f40*/  UISETP.GE.U32.AND UP0, UPT, UR13, 0xe, UPT ;  /* 0x0000000e0d00788c */ /* 0x000fe4000bf06070 */
[----:B------:R-:W-:Y:S02]  /*0f50*/  UIMAD.WIDE.U32 UR4, UR4, -0x6db6db6d, URZ ;  /* 0x92492493040478a5 */ /* 0x000fe4000f8e003f */
[----:B------:R-:W-:Y:S02]  /*0f60*/  IMAD.X R3, R0, 0x1, R3, P0 ;  /* 0x0000000100037824 */ /* 0x000fe400000e0603 */
[----:B------:R-:W-:-:S03]  /*0f70*/  USHF.R.U32.HI UR5, URZ, 0x2, UR5 ;  /* 0x000000023f057899 */ /* 0x000fc60008011605 */
[----:B------:R-:W-:Y:S02]  /*0f80*/  UMOV UR4, URZ ;  /* 0x0000003f00047c82 */ /* 0x000fe40008000000 */
[----:B------:R-:W-:Y:S02]  /*0f90*/  @UP0 ULOP3.LUT UR4, UR5, 0x1, URZ, 0xc0, !UPT ;  /* 0x0000000105040892 */ /* 0x000fe4000f8ec03f */
[----:B------:R-:W-:-:S12]  /*0fa0*/  UIMAD UR5, UR5, -0xe, UR13 ;  /* 0xfffffff2050578a4 */ /* 0x000fd8000f8e020d */
.L_x_12:
[----:B------:R-:W-:Y:S01]  /*0fb0*/  ISETP.GE.U32.AND P0, PT, R2, UR6, PT ;  /* 0x0000000602007c0c */ /* 0x000fe2000bf06070 */
[----:B------:R-:W-:Y:S01]  /*0fc0*/  IMAD.MOV.U32 R6, RZ, RZ, -0x1 ;  /* 0xffffffffff067424 */ /* 0x000fe200078e00ff */
[----:B------:R-:W-:Y:S01]  /*0fd0*/  PRMT R20, RZ, 0x7610, R20 ;  /* 0x00007610ff147816 */ /* 0x000fe20000000014 */
[----:B------:R-:W-:Y:S01]  /*0fe0*/  IMAD.MOV.U32 R4, RZ, RZ, -0x1 ;  /* 0xffffffffff047424 */ /* 0x000fe200078e00ff */
[----:B------:R-:W-:Y:S01]  /*0ff0*/  ISETP.GE.U32.AND.EX P0, PT, R3, UR7, PT, P0 ;  /* 0x0000000703007c0c */ /* 0x000fe2000bf06100 */
[----:B------:R-:W-:-:S12]  /*1000*/  IMAD.MOV.U32 R5, RZ, RZ, -0x1 ;  /* 0xffffffffff057424 */ /* 0x000fd800078e00ff */
[----:B------:R-:W-:Y:S05]  /*1010*/  @P0 BRA `(.L_x_13) ;  /* 0x0000000400240947 */ /* 0x000fea0003800000 */
[----:B------:R-:W0:Y:S01]  /*1020*/  LDC.64 R30, c[0x0][0x628] ;  /* 0x00018a00ff1e7b82 */ /* 0x000e220000000a00 */
[----:B------:R-:W-:Y:S02]  /*1030*/  IMAD.MOV.U32 R4, RZ, RZ, R2 ;  /* 0x000000ffff047224 */ /* 0x000fe400078e0002 */
[----:B------:R-:W-:-:S05]  /*1040*/  IMAD.MOV.U32 R5, RZ, RZ, R3 ;  /* 0x000000ffff057224 */ /* 0x000fca00078e0003 */
[----:B------:R-:W1:Y:S08]  /*1050*/  LDC R6, c[0x0][0x630] ;  /* 0x00018c00ff067b82 */ /* 0x000e700000000800 */
[----:B------:R-:W4:Y:S01]  /*1060*/  LDC.64 R32, c[0x0][0x620] ;  /* 0x00018800ff207b82 */ /* 0x000f220000000a00 */
[----:B0-----:R-:W-:-:S04]  /*1070*/  ISETP.NE.U32.AND P0, PT, R30, RZ, PT ;  /* 0x000000ff1e00720c */ /* 0x001fc80003f05070 */
[----:B------:R-:W-:-:S13]  /*1080*/  ISETP.NE.AND.EX P0, PT, R31, RZ, PT, P0 ;  /* 0x000000ff1f00720c */ /* 0x000fda0003f05300 */
[----:B-1--4-:R-:W-:Y:S05]  /*1090*/  @!P0 BRA `(.L_x_14) ;  /* 0x0000000000288947 */ /* 0x012fea0003800000 */
[----:B------:R-:W0:Y:S02]  /*10a0*/  LDC R23, c[0x0][0x634] ;  /* 0x00018d00ff177b82 */ /* 0x000e240000000800 */
[----:B0-----:R-:W-:-:S05]  /*10b0*/  IADD3 R23, P0, R2, R23, RZ ;  /* 0x0000001702177210 */ /* 0x001fca0007f1e0ff */
[----:B------:R-:W-:-:S04]  /*10c0*/  IMAD.X R29, RZ, RZ, R3, P0 ;  /* 0x000000ffff1d7224 */ /* 0x000fc800000e0603 */
[----:B------:R-:W-:-:S04]  /*10d0*/  IMAD.WIDE.U32 R4, R29, R30, RZ ;  /* 0x0000001e1d047225 */ /* 0x000fc800078e00ff */
[----:B------:R-:W-:-:S04]  /*10e0*/  IMAD.WIDE.U32 R20, P0, R23, R31, R4 ;  /* 0x0000001f17147225 */ /* 0x000fc80007800004 */
[----:B------:R-:W-:-:S04]  /*10f0*/  IMAD.WIDE.U32 R4, R23, R30, RZ ;  /* 0x0000001e17047225 */ /* 0x000fc800078e00ff */
[----:B------:R-:W-:Y:S01]  /*1100*/  IMAD.X R23, RZ, RZ, RZ, P0 ;  /* 0x000000ffff177224 */ /* 0x000fe200000e06ff */
[----:B------:R-:W-:Y:S01]  /*1110*/  IADD3 RZ, P0, R5, R20, RZ ;  /* 0x0000001405ff7210 */ /* 0x000fe20007f1e0ff */
[----:B------:R-:W-:-:S04]  /*1120*/  IMAD.MOV.U32 R22, RZ, RZ, R21 ;  /* 0x000000ffff167224 */ /* 0x000fc800078e0015 */
[----:B------:R-:W-:-:S08]  /*1130*/  IMAD.WIDE.U32.X R4, R29, R31, R22, P0 ;  /* 0x0000001f1d047225 */ /* 0x000fd000000e0416 */
.L_x_14:
[----:B------:R-:W0:Y:S01]  /*1140*/  LDC.64 R34, c[0x0][0x640] ;  /* 0x00019000ff227b82 */ /* 0x000e220000000a00 */
[-CC-:B------:R-:W-:Y:S01]  /*1150*/  SHF.R.U64 R36, R4, R6.reuse, R5.reuse ;  /* 0x0000000604247219 */ /* 0x180fe20000001205 */
[----:B------:R-:W-:Y:S01]  /*1160*/  IMAD.MOV.U32 R39, RZ, RZ, 0x1 ;  /* 0x00000001ff277424 */ /* 0x000fe200078e00ff */
[----:B------:R-:W-:Y:S02]  /*1170*/  SHF.R.U32.HI R4, RZ, R6, R5 ;  /* 0x00000006ff047219 */ /* 0x000fe40000011605 */
[----:B------:R-:W-:-:S03]  /*1180*/  IADD3 R21, P0, RZ, -R36, RZ ;  /* 0x80000024ff157210 */ /* 0x000fc60007f1e0ff */
[----:B------:R-:W1:Y:S02]  /*1190*/  LDC R20, c[0x0][0x618] ;  /* 0x00018600ff147b82 */ /* 0x000e640000000800 */
[----:B------:R-:W-:-:S04]  /*11a0*/  IMAD.X R5, RZ, RZ, ~R4, P0 ;  /* 0x000000ffff057224 */ /* 0x000fc800000e0e04 */
[-C--:B------:R-:W-:Y:S02]  /*11b0*/  IMAD R6, R5, R32.reuse, RZ ;  /* 0x0000002005067224 */ /* 0x080fe400078e02ff */
[----:B------:R-:W4:Y:S01]  /*11c0*/  LDC R23, c[0x0][0x608] ;  /* 0x00018200ff177b82 */ /* 0x000f220000000800 */
[----:B------:R-:W-:-:S04]  /*11d0*/  IMAD.WIDE.U32 R4, R21, R32, R2 ;  /* 0x0000002015047225 */ /* 0x000fc800078e0002 */
[----:B------:R-:W-:-:S03]  /*11e0*/  IMAD R21, R21, R33, R6 ;  /* 0x0000002115157224 */ /* 0x000fc600078e0206 */
[----:B------:R-:W2:Y:S01]  /*11f0*/  LDC R26, c[0x0][0x658] ;  /* 0x00019600ff1a7b82 */ /* 0x000ea20000000800 */
[----:B------:R-:W-:Y:S01]  /*1200*/  IMAD.IADD R5, R5, 0x1, R21 ;  /* 0x0000000105057824 */ /* 0x000fe200078e0215 */
[----:B0-----:R-:W-:Y:S01]  /*1210*/  ISETP.NE.U32.AND P0, PT, R34, RZ, PT ;  /* 0x000000ff2200720c */ /* 0x001fe20003f05070 */
[----:B------:R-:W-:-:S03]  /*1220*/  IMAD.MOV.U32 R21, RZ, RZ, -0x1 ;  /* 0xffffffffff157424 */ /* 0x000fc600078e00ff */
[----:B------:R-:W-:Y:S02]  /*1230*/  ISETP.NE.AND.EX P0, PT, R35, RZ, PT, P0 ;  /* 0x000000ff2300720c */ /* 0x000fe40003f05300 */
[----:B------:R-:W0:Y:S01]  /*1240*/  LDC R33, c[0x0][0x600] ;  /* 0x00018000ff217b82 */ /* 0x000e220000000800 */
[-CC-:B-1----:R-:W-:Y:S02]  /*1250*/  SHF.R.U64 R31, R4, R20.reuse, R5.reuse ;  /* 0x00000014041f7219 */ /* 0x182fe40000001205 */
[----:B------:R-:W-:-:S05]  /*1260*/  SHF.R.U32.HI R4, RZ, R20, R5 ;  /* 0x00000014ff047219 */ /* 0x000fca0000011605 */
[----:B------:R-:W1:Y:S01]  /*1270*/  LDC R28, c[0x0][0x648] ;  /* 0x00019200ff1c7b82 */ /* 0x000e620000000800 */
[-CC-:B----4-:R-:W-:Y:S02]  /*1280*/  SHF.R.U64 R41, R31, R23.reuse, R4.reuse ;  /* 0x000000171f297219 */ /* 0x190fe40000001204 */
[----:B------:R-:W-:-:S05]  /*1290*/  SHF.R.U32.HI R5, RZ, R23, R4 ;  /* 0x00000017ff057219 */ /* 0x000fca0000011604 */
[----:B------:R-:W4:Y:S01]  /*12a0*/  LDC R37, c[0x0][0x638] ;  /* 0x00018e00ff257b82 */ /* 0x000f220000000800 */
[-C--:B--2---:R-:W-:Y:S02]  /*12b0*/  SHF.L.U32 R4, R21, R26.reuse, RZ ;  /* 0x0000001a15047219 */ /* 0x084fe400000006ff */
[--C-:B------:R-:W-:Y:S02]  /*12c0*/  SHF.R.U64 R32, R41, R26, R5.reuse ;  /* 0x0000001a29207219 */ /* 0x100fe40000001205 */
[----:B------:R-:W-:Y:S02]  /*12d0*/  LOP3.LUT R6, RZ, R4, RZ, 0x33, !PT ;  /* 0x00000004ff067212 */ /* 0x000fe400078e33ff */
[----:B------:R-:W-:Y:S01]  /*12e0*/  SHF.R.U32.HI R5, RZ, R26, R5 ;  /* 0x0000001aff057219 */ /* 0x000fe20000011605 */
[----:B------:R-:W2:Y:S01]  /*12f0*/  LDC R30, c[0x0][0x610] ;  /* 0x00018400ff1e7b82 */ /* 0x000ea20000000800 */
[----:B------:R-:W-:Y:S01]  /*1300*/  IMAD.MOV.U32 R4, RZ, RZ, R32 ;  /* 0x000000ffff047224 */ /* 0x000fe200078e0020 */
[----:B------:R-:W-:Y:S06]  /*1310*/  @!P0 BRA `(.L_x_15) ;  /* 0x0000000000288947 */ /* 0x000fec0003800000 */
[----:B------:R-:W3:Y:S02]  /*1320*/  LDC R23, c[0x0][0x64c] ;  /* 0x00019300ff177b82 */ /* 0x000ee40000000800 */
[----:B---3--:R-:W-:-:S05]  /*1330*/  IADD3 R23, P0, R32, R23, RZ ;  /* 0x0000001720177210 */ /* 0x008fca0007f1e0ff */
        /* <DEDUP_REMOVED lines=8> */
.L_x_15:
[----:B-1----:R-:W-:Y:S01]  /*13c0*/  SHF.R.U64 R17, R4, R28, R5 ;  /* 0x0000001c04117219 */ /* 0x002fe20000001205 */
[----:B------:R-:W-:Y:S01]  /*13d0*/  @P4 IMAD R25, R27, R24, R16 ;  /* 0x000000181b194224 */ /* 0x000fe200078e0210 */
[----:B------:R-:W-:Y:S02]  /*13e0*/  SHF.L.U32 R4, R39, R26, RZ ;  /* 0x0000001a27047219 */ /* 0x000fe400000006ff */
[----:B------:R-:W-:Y:S01]  /*13f0*/  LOP3.LUT R5, R41, R6, RZ, 0xc0, !PT ;  /* 0x0000000629057212 */ /* 0x000fe200078ec0ff */
[----:B0-----:R-:W-:Y:S02]  /*1400*/  VIADD R6, R33, 0xffffffff ;  /* 0xffffffff21067836 */ /* 0x001fe40000000000 */
[----:B------:R-:W-:Y:S02]  /*1410*/  IMAD.MOV R20, RZ, RZ, -R17 ;  /* 0x000000ffff147224 */ /* 0x000fe400078e0a11 */
[----:B------:R-:W-:Y:S01]  /*1420*/  IMAD R16, R4, R17, R5 ;  /* 0x0000001104107224 */ /* 0x000fe200078e0205 */
[----:B------:R-:W-:Y:S01]  /*1430*/  LOP3.LUT R5, R31, R6, RZ, 0xc0, !PT ;  /* 0x000000061f057212 */ /* 0x000fe200078ec0ff */
[----:B----4-:R-:W-:-:S02]  /*1440*/  IMAD R4, R20, R37, R32 ;  /* 0x0000002514047224 */ /* 0x010fc400078e0220 */
[----:B--2---:R-:W-:Y:S02]  /*1450*/  IMAD R6, R16, R30, R25 ;  /* 0x0000001e10067224 */ /* 0x004fe400078e0219 */
[----:B------:R-:W-:Y:S02]  /*1460*/  IMAD R5, R4, R33, R5 ;  /* 0x0000002104057224 */ /* 0x000fe400078e0205 */
[----:B------:R-:W-:-:S03]  /*1470*/  IMAD.MOV.U32 R20, RZ, RZ, 0x1 ;  /* 0x00000001ff147424 */ /* 0x000fc600078e00ff */
[----:B------:R-:W-:Y:S02]  /*1480*/  SEL R4, R5, R6, !P4 ;  /* 0x0000000605047207 */ /* 0x000fe40006000000 */
[----:B------:R-:W-:Y:S01]  /*1490*/  SEL R6, R6, R5, !P4 ;  /* 0x0000000506067207 */ /* 0x000fe20006000000 */
[----:B------:R-:W-:-:S07]  /*14a0*/  IMAD.MOV.U32 R5, RZ, RZ, R36 ;  /* 0x000000ffff057224 */ /* 0x000fce00078e0024 */
.L_x_13:
[----:B------:R-:W-:Y:S05]  /*14b0*/  @!P2 BRA `(.L_x_16) ;  /* 0x00000000000ca947 */ /* 0x000fea0003800000 */
[----:B------:R-:W-:Y:S01]  /*14c0*/  UCGABAR_WAIT ;  /* 0x0000000000007dc7 */ /* 0x000fe20008000000 */
[----:B------:R-:W-:Y:S01]  /*14d0*/  CCTL.IVALL ;  /* 0x00000000ff00798f */ /* 0x000fe20002000000 */
[----:B------:R-:W-:Y:S05]  /*14e0*/  BRA `(.L_x_17) ;  /* 0x0000000000047947 */ /* 0x000fea0003800000 */
.L_x_16:
[----:B------:R-:W-:Y:S06]  /*14f0*/  BAR.SYNC.DEFER_BLOCKING 0x0 ;  /* 0x0000000000007b1d */ /* 0x000fec0000010000 */
.L_x_17:
[----:B------:R-:W-:Y:S05]  /*1500*/  @!P5 BRA `(.L_x_18) ;  /* 0x00000044005cd947 */ /* 0x000fea0003800000 */
[----:B------:R-:W-:-:S13]  /*1510*/  ISETP.GT.U32.AND P0, PT, R38, 0x1, PT ;  /* 0x000000012600780c */ /* 0x000fda0003f04070 */
[----:B------:R-:W-:Y:S05]  /*1520*/  @P0 EXIT ;  /* 0x000000000000094d */ /* 0x000fea0003800000 */
.L_x_19:
[----:B------:R-:W-:-:S08]  /*1530*/  NOP ;  /* 0x0000000000007918 */ /* 0x000fd00000000000 */
[----:B------:R-:W0:Y:S02]  /*1540*/  USETMAXREG.TRY_ALLOC.CTAPOOL UP0, 0xe8 ;  /* 0x000000e8000079c8 */ /* 0x000e240008000600 */
[----:B0-----:R-:W-:-:S13]  /*1550*/  PLOP3.LUT P0, PT, PT, PT, UP0, 0x80, 0x0 ;  /* 0x000000000000781c */ /* 0x001fda0003f0f008 */
[----:B------:R-:W-:Y:S05]  /*1560*/  @!P0 BRA `(.L_x_19) ;  /* 0xfffffffc00f08947 */ /* 0x000fea000383ffff */
[----:B------:R-:W-:-:S13]  /*1570*/  LOP3.LUT P0, RZ, R20, 0xff, RZ, 0xc0, !PT ;  /* 0x000000ff14ff7812 */ /* 0x000fda000780c0ff */
[----:B------:R-:W-:Y:S05]  /*1580*/  @!P0 EXIT ;  /* 0x000000000000894d */ /* 0x000fea0003800000 */
[----:B------:R-:W0:Y:S01]  /*1590*/  S2UR UR6, SR_CgaCtaId ;  /* 0x00000000000679c3 */ /* 0x000e220000008800 */
[CC--:B------:R-:W-:Y:S01]  /*15a0*/  LEA.HI R11, R19.reuse, R10.reuse, RZ, 0x2 ;  /* 0x0000000a130b7211 */ /* 0x0c0fe200078f10ff */
[----:B------:R-:W-:Y:S01]  /*15b0*/  UIADD3 UR7, UR11, -0x1, URZ ;  /* 0xffffffff0b077890 */ /* 0x000fe2000fffe03f */
[----:B------:R-:W-:Y:S01]  /*15c0*/  LEA.HI R19, R19, R10, RZ, 0x5 ;  /* 0x0000000a13137211 */ /* 0x000fe200078f28ff */
[----:B------:R-:W-:Y:S01]  /*15d0*/  UMOV UR9, 0x400 ;  /* 0x0000040000097882 */ /* 0x000fe20000000000 */
[--C-:B------:R-:W-:Y:S01]  /*15e0*/  SHF.R.S32.HI R16, RZ, 0x2, R11.reuse ;  /* 0x00000002ff107819 */ /* 0x100fe2000001140b */
[----:B------:R-:W-:Y:S01]  /*15f0*/  UISETP.LT.AND UP0, UPT, UR13, 0x1, UPT ;  /* 0x000000010d00788c */ /* 0x000fe2000bf01270 */
[----:B------:R-:W-:Y:S01]  /*1600*/  SHF.R.S32.HI R17, RZ, 0x1f, R11 ;  /* 0x0000001fff117819 */ /* 0x000fe2000001140b */
[----:B------:R-:W-:Y:S01]  /*1610*/  USHF.L.U32 UR22, UR13, 0x1, URZ ;  /* 0x000000010d167899 */ /* 0x000fe2000800063f */
[----:B------:R-:W-:Y:S01]  /*1620*/  SHF.R.S32.HI R19, RZ, 0x5, R19 ;  /* 0x00000005ff137819 */ /* 0x000fe20000011413 */
[----:B------:R-:W-:Y:S01]  /*1630*/  USEL UR10, UR13, 0x1, UP0 ;  /* 0x000000010d0a7887 */ /* 0x000fe20008000000 */
[----:B------:R-:W-:Y:S01]  /*1640*/  LEA.HI R17, R17, R16, RZ, 0x3 ;  /* 0x0000001011117211 */ /* 0x000fe200078f18ff */
[----:B------:R-:W-:Y:S01]  /*1650*/  UISETP.NE.AND UP0, UPT, UR7, URZ, UPT ;  /* 0x0000003f0700728c */ /* 0x000fe2000bf05270 */
[----:B------:R-:W-:Y:S01]  /*1660*/  LOP3.LUT R11, R11, 0xfffffffc, RZ, 0xc0, !PT ;  /* 0xfffffffc0b0b7812 */ /* 0x000fe200078ec0ff */
[----:B------:R-:W-:Y:S01]  /*1670*/  UIADD3 UR10, -UR10, UR13, URZ ;  /* 0x0000000d0a0a7290 */ /* 0x000fe2000fffe13f */
[----:B------:R-:W-:Y:S01]  /*1680*/  LOP3.LUT R17, R17, 0xfffffff8, RZ, 0xc0, !PT ;  /* 0xfffffff811117812 */ /* 0x000fe200078ec0ff */
[----:B------:R-:W-:Y:S01]  /*1690*/  USEL UR16, URZ, 0x1, UP0 ;  /* 0x000000013f107887 */ /* 0x000fe20008000000 */
[----:B------:R-:W-:Y:S01]  /*16a0*/  LOP3.LUT R88, R7, 0x1, RZ, 0xfc, !PT ;  /* 0x0000000107587812 */ /* 0x000fe200078efcff */
[----:B------:R-:W-:-:S02]  /*16b0*/  IMAD.IADD R20, R10, 0x1, -R11 ;  /* 0x000000010a147824 */ /* 0x000fc400078e0a0b */
[----:B------:R-:W-:Y:S02]  /*16c0*/  IMAD.IADD R16, R16, 0x1, -R17 ;  /* 0x0000000110107824 */ /* 0x000fe400078e0a11 */
[----:B------:R-:W-:Y:S01]  /*16d0*/  IMAD.U32 R89, RZ, RZ, UR16 ;  /* 0x00000010ff597e24 */ /* 0x000fe2000f8e00ff */
[----:B0-----:R-:W-:Y:S02]  /*16e0*/  ULEA UR9, UR6, UR9, 0x18 ;  /* 0x0000000906097291 */ /* 0x001fe4000f8ec03f */
[--C-:B------:R-:W-:Y:S01]  /*16f0*/  SHF.R.S32.HI R17, RZ, 0x1f, R16.reuse ;  /* 0x0000001fff117819 */ /* 0x100fe20000011410 */
[----:B------:R-:W-:Y:S01]  /*1700*/  USHF.L.U32 UR6, UR7, 0x3, URZ ;  /* 0x0000000307067899 */ /* 0x000fe2000800063f */
[C-C-:B------:R-:W-:Y:S01]  /*1710*/  IMAD R21, R19.reuse, -0x10, -R16.reuse ;  /* 0xfffffff013157824 */ /* 0x140fe200078e0a10 */
[----:B------:R-:W-:Y:S02]  /*1720*/  UIADD3 UR7, UR9, 0x200, URZ ;  /* 0x0000020009077890 */ /* 0x000fe4000fffe03f */
[----:B------:R-:W-:Y:S01]  /*1730*/  ULOP3.LUT UR6, UR6, 0x8, URZ, 0xc0, !UPT ;  /* 0x0000000806067892 */ /* 0x000fe2000f8ec03f */
[----:B------:R-:W-:Y:S01]  /*1740*/  IMAD.WIDE R10, R19, 0x10, R16 ;  /* 0x00000010130a7825 */ /* 0x000fe200078e0210 */
[----:B------:R-:W-:-:S02]  /*1750*/  UIADD3 UR8, UR9, 0x1c200, URZ ;  /* 0x0001c20009087890 */ /* 0x000fc4000fffe03f */
[----:B------:R-:W-:Y:S02]  /*1760*/  USHF.R.U32.HI UR7, URZ, 0x4, UR7 ;  /* 0x000000043f077899 */ /* 0x000fe40008011607 */
[----:B------:R-:W-:Y:S02]  /*1770*/  USHF.R.U32.HI UR8, URZ, 0x4, UR8 ;  /* 0x000000043f087899 */ /* 0x000fe40008011608 */
[----:B------:R-:W-:Y:S02]  /*1780*/  ULOP3.LUT UR24, UR6, 0x8, URZ, 0x3c, !UPT ;  /* 0x0000000806187892 */ /* 0x000fe4000f8e3c3f */
[----:B------:R-:W-:Y:S02]  /*1790*/  ULOP3.LUT UR12, UR6, 0x18, URZ, 0x3c, !UPT ;  /* 0x00000018060c7892 */ /* 0x000fe4000f8e3c3f */
[----:B------:R-:W-:Y:S01]  /*17a0*/  UIADD3 UR23, UR9, 0xf0, URZ ;  /* 0x000000f009177890 */ /* 0x000fe2000fffe03f */
[----:B------:R-:W-:Y:S01]  /*17b0*/  ULDC UR6, c[0x0][0x284] ;  /* 0x0000a10000067ab9 */ /* 0x000fe20000000800 */
[----:B------:R-:W-:Y:S01]  /*17c0*/  ULOP3.LUT UR7, UR7, 0x3fff, URZ, 0xc0, !UPT ;  /* 0x00003fff07077892 */ /* 0x000fe2000f8ec03f */
[----:B------:R-:W-:Y:S01]  /*17d0*/  VIADD R21, R21, UR6 ;  /* 0x0000000615157c36 */ /* 0x000fe20008000000 */
[----:B------:R-:W-:-:S02]  /*17e0*/  ULOP3.LUT UR8, UR8, 0x3fff, URZ, 0xc0, !UPT ;  /* 0x00003fff08087892 */ /* 0x000fc4000f8ec03f */
[----:B------:R-:W-:Y:S02]  /*17f0*/  ULEA UR11, UR11, UR23, 0x3 ;  /* 0x000000170b0b7291 */ /* 0x000fe4000f8e183f */
[----:B------:R-:W-:Y:S02]  /*1800*/  ULOP3.LUT UR14, UR7, 0x10000, URZ, 0xfc, !UPT ;  /* 0x00010000070e7892 */ /* 0x000fe4000f8efc3f */
[----:B------:R-:W-:-:S12]  /*1810*/  ULOP3.LUT UR15, UR8, 0x10000, URZ, 0xfc, !UPT ;  /* 0x00010000080f7892 */ /* 0x000fd8000f8efc3f */
.L_x_112:
[----:B------:R-:W-:Y:S01]  /*1820*/  SHF.L.U32 R16, R89, 0x1f, RZ ;  /* 0x0000001f59107819 */ /* 0x000fe200000006ff */
[----:B------:R-:W0:Y:S01]  /*1830*/  LDC R17, c[0x0][0x28c] ;  /* 0x0000a300ff117b82 */ /* 0x000e220000000800 */
[----:B------:R-:W-:Y:S01]  /*1840*/  UMOV UR6, URZ ;  /* 0x0000003f00067c82 */ /* 0x000fe20008000000 */
[----:B------:R-:W-:Y:S01]  /*1850*/  UMOV UR25, UR5 ;  /* 0x0000000500197c82 */ /* 0x000fe20008000000 */
[----:B-1----:R-:W1:Y:S01]  /*1860*/  SYNCS.PHASECHK.TRANS64.TRYWAIT P0, [UR11+-0x8], R16 ;  /* 0xfffff810ff0075a7 */ /* 0x002e62000800014b */
[----:B0-----:R-:W-:Y:S01]  /*1870*/  ISETP.GE.AND P1, PT, R17, 0x1, PT ;  /* 0x000000011100780c */ /* 0x001fe20003f26270 */
[----:B-1234-:R-:W-:-:S12]  /*1880*/  @!P0 BRA `(.L_x_20) ;  /* 0x0000005800208947 */ /* 0x01efd80003800000 */
.L_x_144:
[----:B------:R-:W-:Y:S01]  /*1890*/  UMOV UR7, URZ ;  /* 0x0000003f00077c82 */ /* 0x000fe20008000000 */
[----:B------:R-:W-:Y:S01]  /*18a0*/  UMOV UR8, URZ ;  /* 0x0000003f00087c82 */ /* 0x000fe20008000000 */
[----:B------:R-:W-:Y:S02]  /*18b0*/  CS2R R56, SRZ ;  /* 0x0000000000387805 */ /* 0x000fe4000001ff00 */
[----:B------:R-:W-:Y:S02]  /*18c0*/  CS2R R58, SRZ ;  /* 0x00000000003a7805 */ /* 0x000fe4000001ff00 */
[----:B------:R-:W-:Y:S02]  /*18d0*/  CS2R R60, SRZ ;  /* 0x00000000003c7805 */ /* 0x000fe4000001ff00 */
[----:B------:R-:W-:Y:S02]  /*18e0*/  CS2R R62, SRZ ;  /* 0x00000000003e7805 */ /* 0x000fe4000001ff00 */
[----:B------:R-:W-:-:S02]  /*18f0*/  CS2R R64, SRZ ;  /* 0x0000000000407805 */ /* 0x000fc4000001ff00 */
[----:B------:R-:W-:Y:S02]  /*1900*/  CS2R R66, SRZ ;  /* 0x0000000000427805 */ /* 0x000fe4000001ff00 */
        /* <DEDUP_REMOVED lines=9> */
[----:B------:R-:W-:Y:S01]  /*19a0*/  CS2R R86, SRZ ;  /* 0x0000000000567805 */ /* 0x000fe2000001ff00 */
[----:B------:R-:W-:Y:S01]  /*19b0*/  IMAD.U32 R22, RZ, RZ, UR4 ;  /* 0x00000004ff167e24 */ /* 0x000fe2000f8e00ff */
        /* <DEDUP_REMOVED lines=15> */
[----:B------:R-:W-:Y:S01]  /*1ab0*/  CS2R R54, SRZ ;  /* 0x0000000000367805 */ /* 0x000fe2000001ff00 */
[----:B------:R-:W-:Y:S06]  /*1ac0*/  @!P1 BRA `(.L_x_21) ;  /* 0x0000000400889947 */ /* 0x000fec0003800000 */
[----:B------:R-:W-:-:S13]  /*1ad0*/  ISETP.NE.AND P1, PT, R88, 0x3, PT ;  /* 0x000000035800780c */ /* 0x000fda0003f25270 */
[----:B------:R-:W-:Y:S05]  /*1ae0*/  @!P1 BRA `(.L_x_22) ;  /* 0x0000000000049947 */ /* 0x000fea0003800000 */
[----:B------:R-:W-:Y:S01]  /*1af0*/  BPT.TRAP 0x1 ;  /* 0x000000040000795c */ /* 0x000fe20000300000 */
.L_x_22:
[----:B------:R-:W-:Y:S01]  /*1b00*/  ULEA UR6, UR5, UR9, 0x3 ;  /* 0x0000000905067291 */ /* 0x000fe2000f8e183f */
[----:B0-----:R-:W-:-:S05]  /*1b10*/  IMAD.U32 R16, RZ, RZ, UR4 ;  /* 0x00000004ff107e24 */ /* 0x001fca000f8e00ff */
[----:B------:R-:W-:-:S04]  /*1b20*/  SHF.L.U32 R16, R16, 0x1f, RZ ;  /* 0x0000001f10107819 */ /* 0x000fc800000006ff */
[----:B------:R0:W1:Y:S01]  /*1b30*/  SYNCS.PHASECHK.TRANS64.TRYWAIT P0, [UR6], R16 ;  /* 0x00000010ff0075a7 */ /* 0x0000620008000146 */
[----:B------:R-:W-:Y:S05]  /*1b40*/  @!P1 BRA `(.L_x_23) ;  /* 0x0000000000049947 */ /* 0x000fea0003800000 */
[----:B------:R-:W-:Y:S01]  /*1b50*/  BPT.TRAP 0x1 ;  /* 0x000000040000795c */ /* 0x000fe20000300000 */
.L_x_23:
[----:B-1----:R-:W-:Y:S05]  /*1b60*/  @P0 BRA `(.L_x_24) ;  /* 0x0000000000080947 */ /* 0x002fea0003800000 */
[----:B------:R-:W1:Y:S02]  /*1b70*/  SYNCS.PHASECHK.TRANS64.TRYWAIT P0, [UR6], R16 ;  /* 0x00000010ff0075a7 */ /* 0x000e640008000146 */
[----:B-1----:R-:W-:Y:S05]  /*1b80*/  @!P0 BRA `(.L_x_25) ;  /* 0x0000005400788947 */ /* 0x002fea0003800000 */
.L_x_24:
[----:B------:R-:W-:Y:S01]  /*1b90*/  ULEA UR6, UR5, UR14, 0x9 ;  /* 0x0000000e05067291 */ /* 0x000fe2000f8e483f */
[----:B------:R-:W-:Y:S01]  /*1ba0*/  WARPGROUP.ARRIVE ;  /* 0x00000000000079c5 */ /* 0x000fe20000000000 */
[----:B------:R-:W-:Y:S01]  /*1bb0*/  ULEA UR7, UR5, UR15, 0x9 ;  /* 0x0000000f05077291 */ /* 0x000fe2000f8e483f */
[----:B------:R-:W-:Y:S01]  /*1bc0*/  CS2R R56, SRZ ;  /* 0x0000000000387805 */ /* 0x000fe2000001ff00 */
[----:B------:R-:W-:Y:S01]  /*1bd0*/  UMOV UR17, 0x40000040 ;  /* 0x4000004000117882 */ /* 0x000fe20000000000 */
[----:B------:R-:W-:Y:S01]  /*1be0*/  UMOV UR19, 0x40000040 ;  /* 0x4000004000137882 */ /* 0x000fe20000000000 */
[----:B------:R-:W-:Y:S01]  /*1bf0*/  CS2R R58, SRZ ;  /* 0x00000000003a7805 */ /* 0x000fe2000001ff00 */
[----:B------:R-:W-:Y:S01]  /*1c00*/  UMOV UR16, UR6 ;  /* 0x0000000600107c82 */ /* 0x000fe20008000000 */
[----:B------:R-:W-:Y:S01]  /*1c10*/  CS2R R60, SRZ ;  /* 0x00000000003c7805 */ /* 0x000fe2000001ff00 */
[----:B------:R-:W-:Y:S01]  /*1c20*/  UMOV UR18, UR7 ;  /* 0x0000000700127c82 */ /* 0x000fe20008000000 */
[----:B------:R-:W-:Y:S01]  /*1c30*/  CS2R R62, SRZ ;  /* 0x00000000003e7805 */ /* 0x000fe2000001ff00 */
[----:B------:R-:W-:Y:S01]  /*1c40*/  QGMMA.64x64x32.F32.E4M3.E4M3 R24, gdesc[UR16], RZ, !UPT ;  /* 0x00e00000101879f3 */ /* 0x000fe2000c7008ff */
[----:B------:R-:W-:Y:S01]  /*1c50*/  UIADD3 UR16, UR6, 0x2, URZ ;  /* 0x0000000206107890 */ /* 0x000fe2000fffe03f */
[----:B------:R-:W-:Y:S01]  /*1c60*/  CS2R R64, SRZ ;  /* 0x0000000000407805 */ /* 0x000fe2000001ff00 */
[----:B------:R-:W-:Y:S01]  /*1c70*/  UIADD3 UR18, UR7, 0x2, URZ ;  /* 0x0000000207127890 */ /* 0x000fe2000fffe03f */
[----:B------:R-:W-:Y:S01]  /*1c80*/  CS2R R66, SRZ ;  /* 0x0000000000427805 */ /* 0x000fe2000001ff00 */
[----:B------:R-:W-:Y:S01]  /*1c90*/  UMOV UR17, 0x40000040 ;  /* 0x4000004000117882 */ /* 0x000fe20000000000 */
[----:B------:R-:W-:Y:S01]  /*1ca0*/  UMOV UR19, 0x40000040 ;  /* 0x4000004000137882 */ /* 0x000fe20000000000 */
        /* <DEDUP_REMOVED lines=10> */
[----:B------:R-:W-:Y:S01]  /*1d50*/  QGMMA.64x64x32.F32.E4M3.E4M3 R24, gdesc[UR16], R24 ;  /* 0x00e00000101879f3 */ /* 0x000fe20008700818 */
[----:B------:R-:W-:Y:S02]  /*1d60*/  UIADD3 UR16, UR6, 0x4, URZ ;  /* 0x0000000406107890 */ /* 0x000fe4000fffe03f */
[----:B------:R-:W-:Y:S01]  /*1d70*/  UIADD3 UR18, UR7, 0x4, URZ ;  /* 0x0000000407127890 */ /* 0x000fe2000fffe03f */
[----:B------:R-:W-:Y:S01]  /*1d80*/  UMOV UR17, 0x40000040 ;  /* 0x4000004000117882 */ /* 0x000fe20000000000 */
[----:B------:R-:W-:-:S07]  /*1d90*/  UMOV UR19, 0x40000040 ;  /* 0x4000004000137882 */ /* 0x000fce0000000000 */
[----:B------:R-:W-:Y:S01]  /*1da0*/  QGMMA.64x64x32.F32.E4M3.E4M3 R24, gdesc[UR16], R24 ;  /* 0x00e00000101879f3 */ /* 0x000fe20008700818 */
[----:B------:R-:W-:Y:S02]  /*1db0*/  UIADD3 UR18, UR7, 0x6, URZ ;  /* 0x0000000607127890 */ /* 0x000fe4000fffe03f */
[----:B------:R-:W-:Y:S01]  /*1dc0*/  UIADD3 UR16, UR6, 0x6, URZ ;  /* 0x0000000606107890 */ /* 0x000fe2000fffe03f */
[----:B------:R-:W-:Y:S01]  /*1dd0*/  ULDC UR7, c[0x0][0x50c] ;  /* 0x0001430000077ab9 */ /* 0x000fe20000000800 */
[----:B------:R-:W-:Y:S01]  /*1de0*/  UMOV UR17, 0x40000040 ;  /* 0x4000004000117882 */ /* 0x000fe20000000000 */
[----:B------:R-:W-:Y:S01]  /*1df0*/  UISETP.NE.AND UP0, UPT, UR7, 0x4, UPT ;  /* 0x000000040700788c */ /* 0x000fe2000bf05270 */
[----:B------:R-:W-:Y:S01]  /*1e00*/  UMOV UR19, 0x40000040 ;  /* 0x4000004000137882 */ /* 0x000fe20000000000 */
[----:B------:R-:W-:Y:S02]  /*1e10*/  UMOV UR6, 0x4 ;  /* 0x0000000400067882 */ /* 0x000fe40000000000 */
[----:B------:R-:W-:-:S06]  /*1e20*/  USEL UR7, URZ, 0x1, UP0 ;  /* 0x000000013f077887 */ /* 0x000fcc0008000000 */
[----:B------:R-:W-:Y:S01]  /*1e30*/  ISETP.NE.AND P0, PT, RZ, UR7, PT ;  /* 0x00000007ff007c0c */ /* 0x000fe2000bf05270 */
[----:B------:R-:W-:-:S12]  /*1e40*/  QGMMA.64x64x32.F32.E4M3.E4M3 R24, gdesc[UR16], R24, gsb0 ;  /* 0x00e00000101879f3 */ /* 0x000fd80008000818 */
[----:B------:R-:W-:Y:S05]  /*1e50*/  @!P0 BRA `(.L_x_26) ;  /* 0x0000000000888947 */ /* 0x000fea0003800000 */
[----:B------:R-:W-:Y:S02]  /*1e60*/  WARPGROUP.DEPBAR.LE gsb0, 0x0 ;  /* 0x00008000000079c5 */ /* 0x000fe40000010000 */
[----:B------:R-:W-:-:S01]  /*1e70*/  FADD R87, RZ, R24 ;  /* 0x00000018ff577221 */ /* 0x000fc20000000000 */
[----:B------:R-:W-:Y:S01]  /*1e80*/  FADD R86, RZ, R25 ;  /* 0x00000019ff567221 */ /* 0x000fe20000000000 */
        /* <DEDUP_REMOVED lines=30> */
[----:B------:R-:W-:-:S06]  /*2070*/  UMOV UR6, URZ ;  /* 0x0000003f00067c82 */ /* 0x000fcc0008000000 */
.L_x_26:
[----:B------:R-:W-:-:S04]  /*2080*/  UIADD3 UR25, UR5, 0x1, URZ ;  /* 0x0000000105197890 */ /* 0x000fc8000fffe03f */
[----:B------:R-:W-:-:S04]  /*2090*/  UISETP.NE.AND UP0, UPT, UR25, 0xe, UPT ;  /* 0x0000000e1900788c */ /* 0x000fc8000bf05270 */
[----:B------:R-:W-:Y:S02]  /*20a0*/  USEL UR8, URZ, 0x1, UP0 ;  /* 0x000000013f087887 */ /* 0x000fe40008000000 */
[----:B------:R-:W-:Y:S02]  /*20b0*/  USEL UR25, UR25, URZ, UP0 ;  /* 0x0000003f19197287 */ /* 0x000fe40008000000 */
[----:B------:R-:W-:-:S06]  /*20c0*/  ULOP3.LUT UR8, UR4, UR8, URZ, 0x3c, !UPT ;  /* 0x0000000804087292 */ /* 0x000fcc000f8e3c3f */
[----:B------:R-:W-:Y:S01]  /*20d0*/  IMAD.U32 R22, RZ, RZ, UR8 ;  /* 0x00000008ff167e24 */ /* 0x000fe2000f8e00ff */
[----:B------:R-:W-:-:S06]  /*20e0*/  UMOV UR8, 0x1 ;  /* 0x0000000100087882 */ /* 0x000fcc0000000000 */
.L_x_21:
[----:B------:R-:W-:-:S06]  /*20f0*/  UISETP.GE.AND UP0, UPT, UR10, 0x1, UPT ;  /* 0x000000010a00788c */ /* 0x000fcc000bf06270 */
[----:B------:R-:W-:-:S13]  /*2100*/  PLOP3.LUT P0, PT, PT, PT, UP0, 0x80, 0x0 ;  /* 0x000000000000781c */ /* 0x000fda0003f0f008 */
[----:B------:R-:W-:Y:S05]  /*2110*/  @!P0 BRA `(.L_x_27) ;  /* 0x0000000400988947 */ /* 0x000fea0003800000 */
[----:B01----:R-:W-:Y:S01]  /*2120*/  IMAD.U32 R16, RZ, RZ, UR10 ;  /* 0x0000000aff107e24 */ /* 0x003fe2000f8e00ff */
[----:B------:R-:W-:Y:S01]  /*2130*/  ULDC UR26, c[0x0][0x50c] ;  /* 0x00014300001a7ab9 */ /* 0x000fe20000000800 */
[----:B------:R-:W-:-:S07]  /*2140*/  IMAD.U32 R17, RZ, RZ, UR5 ;  /* 0x00000005ff117e24 */ /* 0x000fce000f8e00ff */
.L_x_35:
[----:B------:R-:W-:-:S13]  /*2150*/  ISETP.NE.AND P1, PT, R88, 0x3, PT ;  /* 0x000000035800780c */ /* 0x000fda0003f25270 */
[----:B------:R-:W-:Y:S05]  /*2160*/  @!P1 BRA `(.L_x_28) ;  /* 0x0000000000049947 */ /* 0x000fea0003800000 */
[----:B------:R-:W-:Y:S01]  /*2170*/  BPT.TRAP 0x1 ;  /* 0x000000040000795c */ /* 0x000fe20000300000 */
.L_x_28:
[----:B------:R-:W-:Y:S01]  /*2180*/  ULEA UR16, UR25, UR9, 0x3 ;  /* 0x0000000919107291 */ /* 0x000fe2000f8e183f */
[----:B------:R-:W-:-:S08]  /*2190*/  SHF.L.U32 R18, R22, 0x1f, RZ ;  /* 0x0000001f16127819 */ /* 0x000fd000000006ff */
[----:B------:R0:W1:Y:S01]  /*21a0*/  SYNCS.PHASECHK.TRANS64.TRYWAIT P0, [UR16], R18 ;  /* 0x00000012ff0075a7 */ /* 0x0000620008000150 */
[----:B------:R-:W-:Y:S05]  /*21b0*/  @!P1 BRA `(.L_x_29) ;  /* 0x0000000000049947 */ /* 0x000fea0003800000 */
[----:B------:R-:W-:Y:S01]  /*21c0*/  BPT.TRAP 0x1 ;  /* 0x000000040000795c */ /* 0x000fe20000300000 */
.L_x_29:
[----:B-1----:R-:W-:Y:S05]  /*21d0*/  @P0 BRA `(.L_x_30) ;  /* 0x0000000000080947 */ /* 0x002fea0003800000 */
[----:B------:R-:W1:Y:S02]  /*21e0*/  SYNCS.PHASECHK.TRANS64.TRYWAIT P0, [UR16], R18 ;  /* 0x00000012ff0075a7 */ /* 0x000e640008000150 */
[----:B-1----:R-:W-:Y:S05]  /*21f0*/  @!P0 BRA `(.L_x_31) ;  /* 0x0000004c00f48947 */ /* 0x002fea0003800000 */
.L_x_30:
[----:B------:R-:W-:Y:S01]  /*2200*/  UISETP.NE.AND UP0, UPT, UR7, URZ, UPT ;  /* 0x0000003f0700728c */ /* 0x000fe2000bf05270 */
[----:B------:R-:W-:Y:S01]  /*2210*/  WARPGROUP.ARRIVE ;  /* 0x00000000000079c5 */ /* 0x000fe20000000000 */
[----:B------:R-:W-:Y:S02]  /*2220*/  ULEA UR7, UR25, UR14, 0x9 ;  /* 0x0000000e19077291 */ /* 0x000fe4000f8e483f */
[----:B------:R-:W-:Y:S01]  /*2230*/  USEL UR8, UR8, URZ, !UP0 ;  /* 0x0000003f08087287 */ /* 0x000fe2000c000000 */
[----:B------:R-:W-:Y:S01]  /*2240*/  UMOV UR17, 0x40000040 ;  /* 0x4000004000117882 */ /* 0x000fe20000000000 */
[----:B------:R-:W-:Y:S02]  /*2250*/  UMOV UR19, 0x40000040 ;  /* 0x4000004000137882 */ /* 0x000fe40000000000 */
[----:B------:R-:W-:Y:S02]  /*2260*/  UISETP.NE.U32.AND UP0, UPT, UR8, URZ, UPT ;  /* 0x0000003f0800728c */ /* 0x000fe4000bf05070 */
[----:B------:R-:W-:Y:S01]  /*2270*/  ULEA UR8, UR25, UR15, 0x9 ;  /* 0x0000000f19087291 */ /* 0x000fe2000f8e483f */
[----:B------:R-:W-:Y:S01]  /*2280*/  UMOV UR16, UR7 ;  /* 0x0000000700107c82 */ /* 0x000fe20008000000 */
[----:B------:R-:W-:-:S05]  /*2290*/  UIADD3 UR6, UR6, 0x4, URZ ;  /* 0x0000000406067890 */ /* 0x000fca000fffe03f */
[----:B------:R-:W-:Y:S02]  /*22a0*/  UMOV UR18, UR8 ;  /* 0x0000000800127c82 */ /* 0x000fe40008000000 */
[----:B------:R-:W-:Y:S01]  /*22b0*/  QGMMA.64x64x32.F32.E4M3.E4M3 R24, gdesc[UR16], R24, UP0 ;  /* 0x00e00000101879f3 */ /* 0x000fe2000bf00818 */
[----:B------:R-:W-:Y:S02]  /*22c0*/  UIADD3 UR16, UR7, 0x2, URZ ;  /* 0x0000000207107890 */ /* 0x000fe4000fffe03f */
[----:B------:R-:W-:Y:S01]  /*22d0*/  UIADD3 UR18, UR8, 0x2, URZ ;  /* 0x0000000208127890 */ /* 0x000fe2000fffe03f */
[----:B------:R-:W-:Y:S01]  /*22e0*/  UMOV UR17, 0x40000040 ;  /* 0x4000004000117882 */ /* 0x000fe20000000000 */
[----:B------:R-:W-:Y:S01]  /*22f0*/  UMOV UR19, 0x40000040 ;  /* 0x4000004000137882 */ /* 0x000fe20000000000 */
[----:B------:R-:W-:-:S06]  /*2300*/  UISETP.NE.AND UP0, UPT, UR6, UR26, UPT ;  /* 0x0000001a0600728c */ /* 0x000fcc000bf05270 */
        /* <DEDUP_REMOVED lines=8> */
[----:B------:R-:W-:Y:S01]  /*2390*/  UMOV UR17, 0x40000040 ;  /* 0x4000004000117882 */ /* 0x000fe20000000000 */
[----:B------:R-:W-:Y:S01]  /*23a0*/  UMOV UR19, 0x40000040 ;  /* 0x4000004000137882 */ /* 0x000fe20000000000 */
[----:B------:R-:W-:-:S06]  /*23b0*/  USEL UR7, URZ, 0x1, UP0 ;  /* 0x000000013f077887 */ /* 0x000fcc0008000000 */
[----:B------:R-:W-:Y:S01]  /*23c0*/  ISETP.NE.AND P0, PT, RZ, UR7, PT ;  /* 0x00000007ff007c0c */ /* 0x000fe2000bf05270 */
[----:B------:R-:W-:Y:S03]  /*23d0*/  QGMMA.64x64x32.F32.E4M3.E4M3 R24, gdesc[UR16], R24, gsb0 ;  /* 0x00e00000101879f3 */ /* 0x000fe60008000818 */
[----:B------:R-:W-:-:S09]  /*23e0*/  WARPGROUP.DEPBAR.LE gsb0, 0x1 ;  /* 0x00008000000079c5 */ /* 0x000fd20000010100 */
[----:B------:R-:W-:Y:S05]  /*23f0*/  @!P0 BRA `(.L_x_32) ;  /* 0x0000000000888947 */ /* 0x000fea0003800000 */
[----:B------:R-:W-:Y:S02]  /*2400*/  WARPGROUP.DEPBAR.LE gsb0, 0x0 ;  /* 0x00008000000079c5 */ /* 0x000fe40000010000 */
[----:B------:R-:W-:-:S01]  /*2410*/  FADD R87, R24, R87 ;  /* 0x0000005718577221 */ /* 0x000fc20000000000 */
[----:B------:R-:W-:Y:S01]  /*2420*/  FADD R86, R25, R86 ;  /* 0x0000005619567221 */ /* 0x000fe20000000000 */
        /* <DEDUP_REMOVED lines=30> */
[----:B------:R-:W-:-:S06]  /*2610*/  UMOV UR6, URZ ;  /* 0x0000003f00067c82 */ /* 0x000fcc0008000000 */
.L_x_32:
[----:B------:R-:W-:Y:S05]  /*2620*/  @!P1 BRA `(.L_x_33) ;  /* 0x0000000000049947 */ /* 0x000fea0003800000 */
[----:B------:R-:W-:Y:S01]  /*2630*/  BPT.TRAP 0x1 ;  /* 0x000000040000795c */ /* 0x000fe20000300000 */
.L_x_33:
[----:B------:R-:W-:-:S13]  /*2640*/  ISETP.NE.AND P0, PT, R13, RZ, PT ;  /* 0x000000ff0d00720c */ /* 0x000fda0003f05270 */
[----:B01----:R-:W-:-:S05]  /*2650*/  @P0 LEA R18, R17, UR9, 0x3 ;  /* 0x0000000911120c11 */ /* 0x003fca000f8e18ff */
[----:B------:R-:W-:-:S05]  /*2660*/  @P0 VIADD R19, R18, 0x70 ;  /* 0x0000007012130836 */ /* 0x000fca0000000000 */
[----:B------:R-:W-:-:S04]  /*2670*/  @P0 PRMT R19, R12, 0x654, R19 ;  /* 0x000006540c130816 */ /* 0x000fc80000000013 */
[----:B------:R0:W-:Y:S01]  /*2680*/  @P0 SYNCS.ARRIVE.TRANS64.RED.A1T0 RZ, [R19+URZ], RZ ;  /* 0x000000ff13ff09a7 */ /* 0x0001e2000810043f */
[----:B------:R-:W-:-:S13]  /*2690*/  ISETP.GT.U32.AND P0, PT, R7, 0x1, PT ;  /* 0x000000010700780c */ /* 0x000fda0003f04070 */
[----:B0-----:R-:W-:Y:S05]  /*26a0*/  @P0 BRA `(.L_x_34) ;  /* 0x0000000000040947 */ /* 0x001fea0003800000 */
[----:B------:R-:W-:Y:S01]  /*26b0*/  BPT.TRAP 0x1 ;  /* 0x000000040000795c */ /* 0x000fe20000300000 */
.L_x_34:
[----:B------:R-:W-:Y:S01]  /*26c0*/  UIADD3 UR25, UR25, 0x1, URZ ;  /* 0x0000000119197890 */ /* 0x000fe2000fffe03f */
[C---:B------:R-:W-:Y:S01]  /*26d0*/  ISETP.GT.AND P1, PT, R16.reuse, 0x1, PT ;  /* 0x000000011000780c */ /* 0x040fe20003f24270 */
[----:B------:R-:W-:Y:S02]  /*26e0*/  VIADD R17, R17, 0x1 ;  /* 0x0000000111117836 */ /* 0x000fe40000000000 */
[----:B------:R-:W-:Y:S01]  /*26f0*/  UISETP.NE.AND UP0, UPT, UR25, 0xe, UPT ;  /* 0x0000000e1900788c */ /* 0x000fe2000bf05270 */
[----:B------:R-:W-:Y:S02]  /*2700*/  VIADD R16, R16, 0xffffffff ;  /* 0xffffffff10107836 */ /* 0x000fe40000000000 */
[C---:B------:R-:W-:Y:S01]  /*2710*/  ISETP.NE.AND P0, PT, R17.reuse, 0xe, PT ;  /* 0x0000000e1100780c */ /* 0x040fe20003f05270 */
[----:B------:R-:W-:Y:S02]  /*2720*/  USEL UR8, URZ, 0x1, UP0 ;  /* 0x000000013f087887 */ /* 0x000fe40008000000 */
[----:B------:R-:W-:Y:S01]  /*2730*/  USEL UR25, UR25, URZ, UP0 ;  /* 0x0000003f19197287 */ /* 0x000fe20008000000 */
[----:B------:R-:W-:-:S03]  /*2740*/  SEL R17, R17, RZ, P0 ;  /* 0x000000ff11117207 */ /* 0x000fc60000000000 */
[----:B------:R-:W-:Y:S01]  /*2750*/  LOP3.LUT R22, R22, UR8, RZ, 0x3c, !PT ;  /* 0x0000000816167c12 */ /* 0x000fe2000f8e3cff */
[----:B------:R-:W-:Y:S01]  /*2760*/  UMOV UR8, 0x1 ;  /* 0x0000000100087882 */ /* 0x000fe20000000000 */
[----:B------:R-:W-:Y:S06]  /*2770*/  @P1 BRA `(.L_x_35) ;  /* 0xfffffff800741947 */ /* 0x000fec000383ffff */
.L_x_27:
[----:B------:R-:W-:Y:S01]  /*2780*/  UISETP.NE.AND UP0, UPT, UR6, URZ, UPT ;  /* 0x0000003f0600728c */ /* 0x000fe2000bf05270 */
[----:B01----:R-:W0:Y:S01]  /*2790*/  LDC R16, c[0x0][0x28c] ;  /* 0x0000a300ff107b82 */ /* 0x003e220000000800 */
[----:B------:R-:W-:Y:S02]  /*27a0*/  IMAD.U32 R17, RZ, RZ, UR24 ;  /* 0x00000018ff117e24 */ /* 0x000fe4000f8e00ff */
[----:B------:R-:W-:-:S06]  /*27b0*/  USEL UR6, URZ, 0x1, !UP0 ;  /* 0x000000013f067887 */ /* 0x000fcc000c000000 */
[----:B------:R-:W-:-:S13]  /*27c0*/  ISETP.NE.AND P0, PT, RZ, UR6, PT ;  /* 0x00000006ff007c0c */ /* 0x000fda000bf05270 */
[----:B------:R-:W-:Y:S05]  /*27d0*/  @!P0 BRA `(.L_x_36) ;  /* 0x0000000000848947 */ /* 0x000fea0003800000 */
[----:B------:R-:W-:Y:S02]  /*27e0*/  WARPGROUP.DEPBAR.LE gsb0, 0x0 ;  /* 0x00008000000079c5 */ /* 0x000fe40000010000 */
[----:B------:R-:W-:Y:S01]  /*27f0*/  FADD R87, R24, R87 ;  /* 0x0000005718577221 */ /* 0x000fe20000000000 */
        /* <DEDUP_REMOVED lines=30> */
[----:B------:R-:W-:-:S07]  /*29e0*/  FADD R56, R56, R55 ;  /* 0x0000003738387221 */ /* 0x000fce0000000000 */
.L_x_36:
[----:B0-----:R-:W-:Y:S01]  /*29f0*/  ISETP.GE.AND P0, PT, R16, 0x1, PT ;  /* 0x000000011000780c */ /* 0x001fe20003f06270 */
[----:B------:R0:W-:Y:S01]  /*2a00*/  SYNCS.ARRIVE.TRANS64.A1T0 RZ, [R17+UR23], RZ ;  /* 0x000000ff11ff79a7 */ /* 0x0001e20008100017 */
[----:B------:R-:W-:-:S11]  /*2a10*/  WARPGROUP.DEPBAR.LE gsb0, 0x0 ;  /* 0x00008000000079c5 */ /* 0x000fd60000010000 */
[----:B------:R-:W-:Y:S05]  /*2a20*/  @!P0 BRA `(.L_x_37) ;  /* 0x0000000000508947 */ /* 0x000fea0003800000 */
[----:B------:R-:W-:-:S13]  /*2a30*/  ISETP.NE.AND P0, PT, R88, 0x3, PT ;  /* 0x000000035800780c */ /* 0x000fda0003f05270 */
[----:B------:R-:W-:Y:S05]  /*2a40*/  @!P0 BRA `(.L_x_38) ;  /* 0x0000000000048947 */ /* 0x000fea0003800000 */
[----:B------:R-:W-:Y:S01]  /*2a50*/  BPT.TRAP 0x1 ;  /* 0x000000040000795c */ /* 0x000fe20000300000 */
.L_x_38:
[----:B------:R-:W-:Y:S01]  /*2a60*/  ISETP.NE.AND P0, PT, R13, RZ, PT ;  /* 0x000000ff0d00720c */ /* 0x000fe20003f05270 */
[----:B------:R-:W-:Y:S01]  /*2a70*/  BSSY B0, `(.L_x_39) ;  /* 0x000000d000007945 */ /* 0x000fe20003800000 */
[----:B------:R-:W-:-:S11]  /*2a80*/  ISETP.GT.U32.AND P1, PT, R7, 0x1, PT ;  /* 0x000000010700780c */ /* 0x000fd60003f24070 */
[----:B------:R-:W-:Y:S05]  /*2a90*/  @!P0 BRA `(.L_x_40) ;  /* 0x0000000000288947 */ /* 0x000fea0003800000 */
[----:B------:R-:W-:-:S04]  /*2aa0*/  UIADD3 UR8, UR10, UR5, URZ ;  /* 0x000000050a087290 */ /* 0x000fc8000fffe03f */
[----:B------:R-:W-:-:S04]  /*2ab0*/  USHF.R.U32.HI UR6, URZ, 0x1, UR8 ;  /* 0x000000013f067899 */ /* 0x000fc80008011608 */
[----:B------:R-:W-:-:S04]  /*2ac0*/  UIMAD.WIDE.U32 UR6, UR6, -0x6db6db6d, URZ ;  /* 0x92492493060678a5 */ /* 0x000fc8000f8e003f */
[----:B------:R-:W-:-:S04]  /*2ad0*/  USHF.R.U32.HI UR6, URZ, 0x2, UR7 ;  /* 0x000000023f067899 */ /* 0x000fc80008011607 */
[----:B------:R-:W-:-:S04]  /*2ae0*/  UIMAD UR8, UR6, -0xe, UR8 ;  /* 0xfffffff2060878a4 */ /* 0x000fc8000f8e0208 */
[----:B------:R-:W-:-:S04]  /*2af0*/  ULEA UR8, UR8, UR9, 0x3 ;  /* 0x0000000908087291 */ /* 0x000fc8000f8e183f */
[----:B------:R-:W-:-:S06]  /*2b00*/  UIADD3 UR8, UR8, 0x70, URZ ;  /* 0x0000007008087890 */ /* 0x000fcc000fffe03f */
[----:B0-----:R-:W-:-:S05]  /*2b10*/  IMAD.U32 R17, RZ, RZ, UR8 ;  /* 0x00000008ff117e24 */ /* 0x001fca000f8e00ff */
[----:B------:R-:W-:-:S04]  /*2b20*/  PRMT R16, R12, 0x654, R17 ;  /* 0x000006540c107816 */ /* 0x000fc80000000011 */
[----:B------:R1:W-:Y:S03]  /*2b30*/  SYNCS.ARRIVE.TRANS64.RED.A1T0 RZ, [R16+URZ], RZ ;  /* 0x000000ff10ff79a7 */ /* 0x0003e6000810043f */
.L_x_40:
[----:B------:R-:W-:Y:S05]  /*2b40*/  BSYNC B0 ;  /* 0x0000000000007941 */ /* 0x000fea0003800000 */
.L_x_39:
[----:B------:R-:W-:Y:S05]  /*2b50*/  @P1 BRA `(.L_x_37) ;  /* 0x0000000000041947 */ /* 0x000fea0003800000 */
[----:B------:R-:W-:Y:S01]  /*2b60*/  BPT.TRAP 0x1 ;  /* 0x000000040000795c */ /* 0x000fe20000300000 */
.L_x_37:
[----:B-1----:R-:W-:Y:S01]  /*2b70*/  SHF.L.U32 R16, R89, 0x1f, RZ ;  /* 0x0000001f59107819 */ /* 0x002fe200000006ff */
[----:B------:R-:W-:Y:S01]  /*2b80*/  UIADD3 UR5, UR22, UR5, URZ ;  /* 0x0000000516057290 */ /* 0x000fe2000fffe03f */
[----:B------:R-:W1:Y:S01]  /*2b90*/  LDC R29, c[0x0][0x288] ;  /* 0x0000a200ff1d7b82 */ /* 0x000e620000000800 */
[----:B------:R-:W-:Y:S01]  /*2ba0*/  UISETP.GE.U32.AND UP1, UPT, UR22, 0xe, UPT ;  /* 0x0000000e1600788c */ /* 0x000fe2000bf26070 */
[----:B------:R-:W-:Y:S01]  /*2bb0*/  IMAD.SHL.U32 R22, R20, 0x2, RZ ;  /* 0x0000000214167824 */ /* 0x000fe200078e00ff */
[----:B------:R-:W-:Y:S02]  /*2bc0*/  UISETP.GT.U32.AND UP0, UPT, UR5, 0xd, UPT ;  /* 0x0000000d0500788c */ /* 0x000fe4000bf04070 */
[----:B------:R-:W-:Y:S02]  /*2bd0*/  USHF.R.U32.HI UR6, URZ, 0x1, UR5 ;  /* 0x000000013f067899 */ /* 0x000fe40008011605 */
[----:B------:R-:W-:Y:S01]  /*2be0*/  UISETP.LT.U32.AND UP0, UPT, UR22, 0xe, UP0 ;  /* 0x0000000e1600788c */ /* 0x000fe20008701070 */
[----:B------:R-:W4:Y:S01]  /*2bf0*/  SYNCS.PHASECHK.TRANS64.TRYWAIT P0, [UR11+0x8], R16 ;  /* 0x00000810ff0075a7 */ /* 0x000f22000800014b */
[----:B------:R-:W-:Y:S01]  /*2c00*/  UIMAD.WIDE.U32 UR6, UR6, -0x6db6db6d, URZ ;  /* 0x92492493060678a5 */ /* 0x000fe2000f8e003f */
[----:B------:R-:W-:Y:S01]  /*2c10*/  SHF.R.S32.HI R23, RZ, 0x1f, R22 ;  /* 0x0000001fff177819 */ /* 0x000fe20000011416 */
[----:B------:R-:W-:-:S02]  /*2c20*/  USEL UR8, URZ, 0x1, !UP0 ;  /* 0x000000013f087887 */ /* 0x000fc4000c000000 */
[----:B------:R-:W-:Y:S02]  /*2c30*/  USHF.R.U32.HI UR6, URZ, 0x2, UR7 ;  /* 0x000000023f067899 */ /* 0x000fe40008011607 */
[----:B------:R-:W-:Y:S02]  /*2c40*/  ULOP3.LUT UR4, UR4, UR8, URZ, 0x3c, !UPT ;  /* 0x0000000804047292 */ /* 0x000fe4000f8e3c3f */
[----:B------:R-:W-:Y:S02]  /*2c50*/  UIMAD UR5, UR6, -0xe, UR5 ;  /* 0xfffffff2060578a4 */ /* 0x000fe4000f8e0205 */
[----:B------:R-:W-:Y:S01]  /*2c60*/  @UP1 ULOP3.LUT UR4, UR4, 0x1, UR6, 0x78, !UPT ;  /* 0x0000000104041892 */ /* 0x000fe2000f8e7806 */
[----:B-1--4-:R-:W-:Y:S11]  /*2c70*/  @!P0 BRA `(.L_x_41) ;  /* 0x00000044006c8947 */ /* 0x012ff60003800000 */
.L_x_145:
[----:B------:R-:W-:Y:S01]  /*2c80*/  IMAD.SHL.U32 R31, R4, 0x40, RZ ;  /* 0x00000040041f7824 */ /* 0x000fe200078e00ff */
[----:B------:R-:W-:Y:S01]  /*2c90*/  ULDC UR8, c[0x0][0x284] ;  /* 0x0000a10000087ab9 */ /* 0x000fe20000000800 */
[----:B------:R-:W-:Y:S01]  /*2ca0*/  IMAD.SHL.U32 R4, R6, 0x40, RZ ;  /* 0x0000004006047824 */ /* 0x000fe200078e00ff */
[----:B------:R-:W-:Y:S01]  /*2cb0*/  SHF.R.S32.HI R30, RZ, 0x1f, R5 ;  /* 0x0000001fff1e7819 */ /* 0x000fe20000011405 */
[----:B------:R-:W-:Y:S01]  /*2cc0*/  ULDC.64 UR6, c[0x0][0x5d0] ;  /* 0x0001740000067ab9 */ /* 0x000fe20000000a00 */
[----:B------:R-:W-:Y:S01]  /*2cd0*/  SHF.R.S32.HI R28, RZ, 0x1f, R31 ;  /* 0x0000001fff1c7819 */ /* 0x000fe2000001141f */
[----:B0-----:R-:W-:Y:S01]  /*2ce0*/  IMAD.WIDE.U32 R16, R5, UR6, R22 ;  /* 0x0000000605107c25 */ /* 0x001fe2000f8e0016 */
[----:B------:R-:W-:-:S03]  /*2cf0*/  ISETP.GE.AND P0, PT, R4, UR8, PT ;  /* 0x0000000804007c0c */ /* 0x000fc6000bf06270 */
[----:B------:R-:W-:Y:S01]  /*2d00*/  IMAD R18, R30, UR6, RZ ;  /* 0x000000061e127c24 */ /* 0x000fe2000f8e02ff */
[C---:B------:R-:W-:Y:S02]  /*2d10*/  ISETP.GE.OR P0, PT, R31.reuse, R29, P0 ;  /* 0x0000001d1f00720c */ /* 0x040fe40000706670 */
[----:B------:R-:W-:Y:S01]  /*2d20*/  IADD3 R16, P1, R31, R16, RZ ;  /* 0x000000101f107210 */ /* 0x000fe20007f3e0ff */
[----:B------:R-:W-:-:S05]  /*2d30*/  IMAD R19, R5, UR7, R18 ;  /* 0x0000000705137c24 */ /* 0x000fca000f8e0212 */
[----:B------:R-:W-:-:S05]  /*2d40*/  IADD3.X R17, R28, R17, R19, P1, !PT ;  /* 0x000000111c117210 */ /* 0x000fca0000ffe413 */
[----:B------:R-:W-:Y:S05]  /*2d50*/  @P0 BRA `(.L_x_42) ;  /* 0x0000002400a80947 */ /* 0x000fea0003800000 */
[----:B------:R-:W0:Y:S01]  /*2d60*/  LDC.64 R24, c[0x0][0x5c8] ;  /* 0x00017200ff187b82 */ /* 0x000e220000000a00 */
[----:B------:R-:W-:Y:S01]  /*2d70*/  IMAD.WIDE R26, R6, 0x40, R10 ;  /* 0x00000040061a7825 */ /* 0x000fe200078e020a */
[----:B------:R-:W-:Y:S01]  /*2d80*/  ULDC.64 UR6, c[0x0][0x5c0] ;  /* 0x0001700000067ab9 */ /* 0x000fe20000000a00 */
[----:B------:R-:W-:Y:S02]  /*2d90*/  BSSY B0, `(.L_x_42) ;  /* 0x0000266000007945 */ /* 0x000fe40003800000 */
[-C--:B0-----:R-:W-:Y:S02]  /*2da0*/  IMAD R6, R27, R24.reuse, RZ ;  /* 0x000000181b067224 */ /* 0x081fe400078e02ff */
[----:B------:R-:W-:-:S04]  /*2db0*/  IMAD.WIDE.U32 R16, R26, R24, R16 ;  /* 0x000000181a107225 */ /* 0x000fc800078e0010 */
[----:B------:R-:W-:Y:S01]  /*2dc0*/  IMAD R19, R26, R25, R6 ;  /* 0x000000191a137224 */ /* 0x000fe200078e0206 */
[----:B------:R-:W-:Y:S02]  /*2dd0*/  LEA R18, P0, R24, R16, 0x3 ;  /* 0x0000001018127211 */ /* 0x000fe400078018ff */
[----:B------:R-:W-:Y:S01]  /*2de0*/  IADD3 R16, P1, R16, UR6, RZ ;  /* 0x0000000610107c10 */ /* 0x000fe2000ff3e0ff */
[----:B------:R-:W-:Y:S01]  /*2df0*/  IMAD.IADD R19, R17, 0x1, R19 ;  /* 0x0000000111137824 */ /* 0x000fe200078e0213 */
[----:B------:R-:W-:-:S04]  /*2e00*/  IADD3 R18, P2, R18, UR6, RZ ;  /* 0x0000000612127c10 */ /* 0x000fc8000ff5e0ff */
[----:B------:R-:W-:Y:S01]  /*2e10*/  LEA.HI.X R6, R24, R19, R25, 0x3, P0 ;  /* 0x0000001318067211 */ /* 0x000fe200000f1c19 */
[----:B------:R-:W-:Y:S01]  /*2e20*/  IMAD R24, R20, -0x2, R29 ;  /* 0xfffffffe14187824 */ /* 0x000fe200078e021d */
[----:B---3-5:R-:W-:Y:S02]  /*2e30*/  FSETP.NEU.AND P0, PT, R15, RZ, PT ;  /* 0x000000ff0f00720b */ /* 0x028fe40003f0d000 */
[----:B------:R-:W-:Y:S01]  /*2e40*/  IADD3.X R17, R19, UR7, RZ, P1, !PT ;  /* 0x0000000713117c10 */ /* 0x000fe20008ffe4ff */
[----:B------:R-:W-:Y:S01]  /*2e50*/  IMAD.IADD R24, R24, 0x1, -R31 ;  /* 0x0000000118187824 */ /* 0x000fe200078e0a1f */
[----:B------:R-:W-:Y:S01]  /*2e60*/  IADD3.X R19, R6, UR7, RZ, P2, !PT ;  /* 0x0000000706137c10 */ /* 0x000fe200097fe4ff */
[----:B------:R-:W-:-:S08]  /*2e70*/  IMAD.IADD R6, R21, 0x1, -R4 ;  /* 0x0000000115067824 */ /* 0x000fd000078e0a04 */
[----:B------:R-:W-:Y:S05]  /*2e80*/  @!P0 BRA `(.L_x_43) ;  /* 0x0000001c00188947 */ /* 0x000fea0003800000 */
[----:B------:R-:W-:Y:S01]  /*2e90*/  ULDC.64 UR6, c[0x0][0x5b8] ;  /* 0x00016e0000067ab9 */ /* 0x000fe20000000a00 */
[----:B------:R-:W-:Y:S01]  /*2ea0*/  ULDC.64 UR16, c[0x0][0x5a8] ;  /* 0x00016a0000107ab9 */ /* 0x000fe20000000a00 */
[----:B------:R-:W-:Y:S01]  /*2eb0*/  IMAD.WIDE.U32 R22, R5, UR6, R22 ;  /* 0x0000000605167c25 */ /* 0x000fe2000f8e0016 */
[----:B------:R-:W-:Y:S03]  /*2ec0*/  BSSY B1, `(.L_x_44) ;  /* 0x0000010000017945 */ /* 0x000fe60003800000 */
[----:B------:R-:W-:Y:S01]  /*2ed0*/  IMAD R4, R30, UR6, RZ ;  /* 0x000000061e047c24 */ /* 0x000fe2000f8e02ff */
[----:B------:R-:W-:-:S03]  /*2ee0*/  IADD3 R22, P0, R31, R22, RZ ;  /* 0x000000161f167210 */ /* 0x000fc60007f1e0ff */
[----:B------:R-:W-:Y:S01]  /*2ef0*/  IMAD R5, R5, UR7, R4 ;  /* 0x0000000705057c24 */ /* 0x000fe2000f8e0204 */
[----:B------:R-:W-:Y:S02]  /*2f00*/  ULDC.64 UR6, c[0x0][0x5b0] ;  /* 0x00016c0000067ab9 */ /* 0x000fe40000000a00 */
[----:B------:R-:W-:Y:S02]  /*2f10*/  IMAD R25, R27, UR6, RZ ;  /* 0x000000061b197c24 */ /* 0x000fe4000f8e02ff */
[----:B------:R-:W-:Y:S02]  /*2f20*/  IADD3.X R23, R28, R23, R5, P0, !PT ;  /* 0x000000171c177210 */ /* 0x000fe400007fe405 */
[----:B------:R-:W-:Y:S01]  /*2f30*/  ISETP.GE.AND P0, PT, R24, 0x1, PT ;  /* 0x000000011800780c */ /* 0x000fe20003f06270 */
[C---:B------:R-:W-:Y:S02]  /*2f40*/  IMAD R25, R26.reuse, UR7, R25 ;  /* 0x000000071a197c24 */ /* 0x040fe4000f8e0219 */
[----:B------:R-:W-:Y:S01]  /*2f50*/  IMAD.WIDE.U32 R4, R26, UR6, R22 ;  /* 0x000000061a047c25 */ /* 0x000fe2000f8e0016 */
[----:B------:R-:W-:-:S02]  /*2f60*/  ISETP.LT.OR P3, PT, R6, 0x1, !P0 ;  /* 0x000000010600780c */ /* 0x000fc40004761670 */
[----:B------:R-:W-:-:S04]  /*2f70*/  IADD3 R4, P1, R4, UR16, RZ ;  /* 0x0000001004047c10 */ /* 0x000fc8000ff3e0ff */
[--C-:B------:R-:W-:Y:S02]  /*2f80*/  IADD3.X R5, R5, UR17, R25.reuse, P1, !PT ;  /* 0x0000001105057c10 */ /* 0x100fe40008ffe419 */
[----:B------:R-:W-:-:S05]  /*2f90*/  PRMT R25, RZ, 0x7610, R25 ;  /* 0x00007610ff197816 */ /* 0x000fca0000000019 */
[----:B------:R-:W-:Y:S05]  /*2fa0*/  @P3 BRA `(.L_x_45) ;  /* 0x0000000000043947 */ /* 0x000fea0003800000 */
[----:B------:R0:W5:Y:S02]  /*2fb0*/  LDG.E.U8 R25, desc[UR20][R4.64] ;  /* 0x0000001404197981 */ /* 0x000164000c1e1100 */
.L_x_45:
[----:B------:R-:W-:Y:S05]  /*2fc0*/  BSYNC B1 ;  /* 0x0000000000017941 */ /* 0x000fea0003800000 */
.L_x_44:
[----:B-----5:R-:W-:Y:S01]  /*2fd0*/  LOP3.LUT R25, R25, 0xff, RZ, 0xc0, !PT ;  /* 0x000000ff19197812 */ /* 0x020fe200078ec0ff */
[----:B------:R-:W-:Y:S01]  /*2fe0*/  BSSY B1, `(.L_x_46) ;  /* 0x000000c000017945 */ /* 0x000fe20003800000 */
[----:B------:R-:W-:Y:S02]  /*2ff0*/  ISETP.GE.AND P1, PT, R24, 0x2, PT ;  /* 0x000000021800780c */ /* 0x000fe40003f26270 */
[----:B------:R-:W-:Y:S02]  /*3000*/  F2FP.F16.E4M3.UNPACK_B R25, R25 ;  /* 0x00000019ff19723e */ /* 0x000fe400020006ff */
[----:B------:R-:W-:-:S03]  /*3010*/  ISETP.LT.OR P2, PT, R6, 0x1, !P1 ;  /* 0x000000010600780c */ /* 0x000fc60004f41670 */
[----:B------:R-:W-:Y:S01]  /*3020*/  HADD2.F32 R28, -RZ, R25.H0_H0 ;  /* 0x20000019ff1c7230 */ /* 0x000fe20000004100 */
[----:B------:R-:W-:-:S04]  /*3030*/  PRMT R25, RZ, 0x7610, R25 ;  /* 0x00007610ff197816 */ /* 0x000fc80000000019 */
[----:B------:R-:W-:-:S04]  /*3040*/  FMUL R28, R28, R15 ;  /* 0x0000000f1c1c7220 */ /* 0x000fc80000400000 */
[----:B--2---:R-:W-:-:S05]  /*3050*/  FFMA R28, R87, R14, R28 ;  /* 0x0000000e571c7223 */ /* 0x004fca000000001c */
[----:B------:R-:W-:-:S05]  /*3060*/  F2FP.SATFINITE.E4M3.F32.PACK_AB_MERGE_C R29, RZ, R28, RZ ;  /* 0x0000001cff1d723e */ /* 0x000fca00048070ff */
[----:B------:R1:W-:Y:S01]  /*3070*/  @!P3 STG.E.U8 desc[UR20][R16.64], R29 ;  /* 0x0000001d1000b986 */ /* 0x0003e2000c101114 */
[----:B------:R-:W-:Y:S05]  /*3080*/  @P2 BRA `(.L_x_47) ;  /* 0x0000000000042947 */ /* 0x000fea0003800000 */
[----:B------:R2:W5:Y:S02]  /*3090*/  LDG.E.U8 R25, desc[UR20][R4.64+0x1] ;  /* 0x0000011404197981 */ /* 0x000564000c1e1100 */
.L_x_47:
[----:B------:R-:W-:Y:S05]  /*30a0*/  BSYNC B1 ;  /* 0x0000000000017941 */ /* 0x000fea0003800000 */
.L_x_46:
[----:B-----5:R-:W-:Y:S01]  /*30b0*/  LOP3.LUT R25, R25, 0xff, RZ, 0xc0, !PT ;  /* 0x000000ff19197812 */ /* 0x020fe200078ec0ff */
[----:B------:R-:W-:Y:S01]  /*30c0*/  BSSY B1, `(.L_x_48) ;  /* 0x0000012000017945 */ /* 0x000fe20003800000 */
[----:B-1----:R-:W-:Y:S02]  /*30d0*/  IADD3 R29, P3, R26, 0x8, RZ ;  /* 0x000000081a1d7810 */ /* 0x002fe40007f7e0ff */
[----:B------:R-:W-:Y:S02]  /*30e0*/  F2FP.F16.E4M3.UNPACK_B R25, R25 ;  /* 0x00000019ff19723e */ /* 0x000fe400020006ff */
[----:B------:R-:W-:Y:S01]  /*30f0*/  ISETP.LT.OR P0, PT, R6, 0x9, !P0 ;  /* 0x000000090600780c */ /* 0x000fe20004701670 */
[----:B------:R-:W-:Y:S02]  /*3100*/  IMAD.X R27, RZ, RZ, R27, P3 ;  /* 0x000000ffff1b7224 */ /* 0x000fe400018e061b */
[----:B------:R-:W-:Y:S02]  /*3110*/  HADD2.F32 R26, -RZ, R25.H0_H0 ;  /* 0x20000019ff1a7230 */ /* 0x000fe40000004100 */
[----:B------:R-:W-:-:S04]  /*3120*/  IMAD.WIDE.U32 R22, R29, UR6, R22 ;  /* 0x000000061d167c25 */ /* 0x000fc8000f8e0016 */
[----:B------:R-:W-:Y:S01]  /*3130*/  FMUL R25, R26, R15 ;  /* 0x0000000f1a197220 */ /* 0x000fe20000400000 */
[----:B------:R-:W-:Y:S01]  /*3140*/  IMAD R26, R27, UR6, RZ ;  /* 0x000000061b1a7c24 */ /* 0x000fe2000f8e02ff */
[----:B------:R-:W-:Y:S02]  /*3150*/  IADD3 R22, P3, R22, UR16, RZ ;  /* 0x0000001016167c10 */ /* 0x000fe4000ff7e0ff */
[----:B------:R-:W-:Y:S01]  /*3160*/  FFMA R25, R86, R14, R25 ;  /* 0x0000000e56197223 */ /* 0x000fe20000000019 */
[----:B------:R-:W-:-:S04]  /*3170*/  IMAD R29, R29, UR7, R26 ;  /* 0x000000071d1d7c24 */ /* 0x000fc8000f8e021a */
[----:B------:R-:W-:Y:S02]  /*3180*/  F2FP.SATFINITE.E4M3.F32.PACK_AB_MERGE_C R27, RZ, R25, RZ ;  /* 0x00000019ff1b723e */ /* 0x000fe400048070ff */
[----:B------:R-:W-:Y:S02]  /*3190*/  IADD3.X R23, R23, UR17, R29, P3, !PT ;  /* 0x0000001117177c10 */ /* 0x000fe40009ffe41d */
[----:B------:R-:W-:Y:S01]  /*31a0*/  PRMT R25, RZ, 0x7610, R25 ;  /* 0x00007610ff197816 */ /* 0x000fe20000000019 */
[----:B------:R1:W-:Y:S01]  /*31b0*/  @!P2 STG.E.U8 desc[UR20][R16.64+0x1], R27 ;  /* 0x0000011b1000a986 */ /* 0x0003e2000c101114 */
[----:B------:R-:W-:Y:S05]  /*31c0*/  @P0 BRA `(.L_x_49) ;  /* 0x0000000000040947 */ /* 0x000fea0003800000 */
[----:B------:R3:W5:Y:S02]  /*31d0*/  LDG.E.U8 R25, desc[UR20][R22.64] ;  /* 0x0000001416197981 */ /* 0x000764000c1e1100 */
.L_x_49:
[----:B------:R-:W-:Y:S05]  /*31e0*/  BSYNC B1 ;  /* 0x0000000000017941 */ /* 0x000fea0003800000 */
.L_x_48:
[----:B-----5:R-:W-:Y:S01]  /*31f0*/  LOP3.LUT R25, R25, 0xff, RZ, 0xc0, !PT ;  /* 0x000000ff19197812 */ /* 0x020fe200078ec0ff */
[----:B------:R-:W-:Y:S01]  /*3200*/  BSSY B1, `(.L_x_50) ;  /* 0x000000b000017945 */ /* 0x000fe20003800000 */
[----:B------:R-:W-:Y:S02]  /*3210*/  ISETP.LT.OR P1, PT, R6, 0x9, !P1 ;  /* 0x000000090600780c */ /* 0x000fe40004f21670 */
[----:B------:R-:W-:-:S05]  /*3220*/  F2FP.F16.E4M3.UNPACK_B R25, R25 ;  /* 0x00000019ff19723e */ /* 0x000fca00020006ff */
[----:B------:R-:W-:Y:S01]  /*3230*/  HADD2.F32 R26, -RZ, R25.H0_H0 ;  /* 0x20000019ff1a7230 */ /* 0x000fe20000004100 */
[----:B------:R-:W-:-:S04]  /*3240*/  PRMT R25, RZ, 0x7610, R25 ;  /* 0x00007610ff197816 */ /* 0x000fc80000000019 */
[----:B------:R-:W-:-:S04]  /*3250*/  FMUL R26, R26, R15 ;  /* 0x0000000f1a1a7220 */ /* 0x000fc80000400000 */
[----:B------:R-:W-:-:S05]  /*3260*/  FFMA R26, R85, R14, R26 ;  /* 0x0000000e551a7223 */ /* 0x000fca000000001a */
[----:B-1----:R-:W-:-:S05]  /*3270*/  F2FP.SATFINITE.E4M3.F32.PACK_AB_MERGE_C R27, RZ, R26, RZ ;  /* 0x0000001aff1b723e */ /* 0x002fca00048070ff */
[----:B------:R1:W-:Y:S01]  /*3280*/  @!P0 STG.E.U8 desc[UR20][R18.64], R27 ;  /* 0x0000001b12008986 */ /* 0x0003e2000c101114 */
[----:B------:R-:W-:Y:S05]  /*3290*/  @P1 BRA `(.L_x_51) ;  /* 0x0000000000041947 */ /* 0x000fea0003800000 */
[----:B------:R4:W5:Y:S02]  /*32a0*/  LDG.E.U8 R25, desc[UR20][R22.64+0x1] ;  /* 0x0000011416197981 */ /* 0x000964000c1e1100 */
.L_x_51:
[----:B------:R-:W-:Y:S05]  /*32b0*/  BSYNC B1 ;  /* 0x0000000000017941 */ /* 0x000fea0003800000 */
.L_x_50:
[----:B-----5:R-:W-:Y:S01]  /*32c0*/  LOP3.LUT R25, R25, 0xff, RZ, 0xc0, !PT ;  /* 0x000000ff19197812 */ /* 0x020fe200078ec0ff */
[----:B------:R-:W-:Y:S01]  /*32d0*/  BSSY B1, `(.L_x_52) ;  /* 0x000000c000017945 */ /* 0x000fe20003800000 */
[----:B------:R-:W-:Y:S02]  /*32e0*/  ISETP.GE.AND P0, PT, R24, 0x9, PT ;  /* 0x000000091800780c */ /* 0x000fe40003f06270 */
[----:B------:R-:W-:Y:S02]  /*32f0*/  F2FP.F16.E4M3.UNPACK_B R25, R25 ;  /* 0x00000019ff19723e */ /* 0x000fe400020006ff */
[----:B------:R-:W-:-:S03]  /*3300*/  ISETP.LT.OR P2, PT, R6, 0x1, !P0 ;  /* 0x000000010600780c */ /* 0x000fc60004741670 */
[----:B------:R-:W-:-:S05]  /*3310*/  HADD2.F32 R26, -RZ, R25.H0_H0 ;  /* 0x20000019ff1a7230 */ /* 0x000fca0000004100 */
[----:B------:R-:W-:-:S04]  /*3320*/  FMUL R25, R26, R15 ;  /* 0x0000000f1a197220 */ /* 0x000fc80000400000 */
[----:B------:R-:W-:-:S05]  /*3330*/  FFMA R25, R84, R14, R25 ;  /* 0x0000000e54197223 */ /* 0x000fca0000000019 */
[----:B-1----:R-:W-:Y:S02]  /*3340*/  F2FP.SATFINITE.E4M3.F32.PACK_AB_MERGE_C R27, RZ, R25, RZ ;  /* 0x00000019ff1b723e */ /* 0x002fe400048070ff */
[----:B------:R-:W-:-:S03]  /*3350*/  PRMT R25, RZ, 0x7610, R25 ;  /* 0x00007610ff197816 */ /* 0x000fc60000000019 */
[----:B------:R1:W-:Y:S01]  /*3360*/  @!P1 STG.E.U8 desc[UR20][R18.64+0x1], R27 ;  /* 0x0000011b12009986 */ /* 0x0003e2000c101114 */
[----:B------:R-:W-:Y:S05]  /*3370*/  @P2 BRA `(.L_x_53) ;  /* 0x0000000000042947 */ /* 0x000fea0003800000 */
[----:B------:R0:W5:Y:S02]  /*3380*/  LDG.E.U8 R25, desc[UR20][R4.64+0x8] ;  /* 0x0000081404197981 */ /* 0x000164000c1e1100 */
.L_x_53:
[----:B------:R-:W-:Y:S05]  /*3390*/  BSYNC B1 ;  /* 0x0000000000017941 */ /* 0x000fea0003800000 */
.L_x_52:
        /* <DEDUP_REMOVED lines=13> */
.L_x_55:
[----:B------:R-:W-:Y:S05]  /*3470*/  BSYNC B1 ;  /* 0x0000000000017941 */ /* 0x000fea0003800000 */
.L_x_54:
[----:B-----5:R-:W-:Y:S01]  /*3480*/  LOP3.LUT R25, R25, 0xff, RZ, 0xc0, !PT ;  /* 0x000000ff19197812 */ /* 0x020fe200078ec0ff */
[----:B------:R-:W-:Y:S01]  /*3490*/  BSSY B1, `(.L_x_56) ;  /* 0x000000b000017945 */ /* 0x000fe20003800000 */
[----:B------:R-:W-:Y:S02]  /*34a0*/  ISETP.LT.OR P0, PT, R6, 0x9, !P0 ;  /* 0x000000090600780c */ /* 0x000fe40004701670 */
[----:B------:R-:W-:-:S05]  /*34b0*/  F2FP.F16.E4M3.UNPACK_B R25, R25 ;  /* 0x00000019ff19723e */ /* 0x000fca00020006ff */
        /* <DEDUP_REMOVED lines=8> */
.L_x_57:
[----:B------:R-:W-:Y:S05]  /*3540*/  BSYNC B1 ;  /* 0x0000000000017941 */ /* 0x000fea0003800000 */
.L_x_56:
        /* <DEDUP_REMOVED lines=12> */
.L_x_59:
[----:B------:R-:W-:Y:S05]  /*3610*/  BSYNC B1 ;  /* 0x0000000000017941 */ /* 0x000fea0003800000 */
.L_x_58:
        /* <DEDUP_REMOVED lines=13> */
.L_x_61:
[----:B------:R-:W-:Y:S05]  /*36f0*/  BSYNC B1 ;  /* 0x0000000000017941 */ /* 0x000fea0003800000 */
.L_x_60:
        /* <DEDUP_REMOVED lines=13> */
.L_x_63:
[----:B------:R-:W-:Y:S05]  /*37d0*/  BSYNC B1 ;  /* 0x0000000000017941 */ /* 0x000fea0003800000 */
.L_x_62:
        /* <DEDUP_REMOVED lines=12> */
.L_x_65:
[----:B------:R-:W-:Y:S05]  /*38a0*/  BSYNC B1 ;  /* 0x0000000000017941 */ /* 0x000fea0003800000 */
.L_x_64:
        /* <DEDUP_REMOVED lines=12> */
.L_x_67:
[----:B------:R-:W-:Y:S05]  /*3970*/  BSYNC B1 ;  /* 0x0000000000017941 */ /* 0x000fea0003800000 */
.L_x_66:
        /* <DEDUP_REMOVED lines=13> */
.L_x_69:
[----:B------:R-:W-:Y:S05]  /*3a50*/  BSYNC B1 ;  /* 0x0000000000017941 */ /* 0x000fea0003800000 */
.L_x_68:
        /* <DEDUP_REMOVED lines=13> */
.L_x_71:
[----:B------:R-:W-:Y:S05]  /*3b30*/  BSYNC B1 ;  /* 0x0000000000017941 */ /* 0x000fea0003800000 */
.L_x_70:
        /* <DEDUP_REMOVED lines=12> */
.L_x_73:
[----:B------:R-:W-:Y:S05]  /*3c00*/  BSYNC B1 ;  /* 0x0000000000017941 */ /* 0x000fea0003800000 */
.L_x_72:
        /* <DEDUP_REMOVED lines=12> */
.L_x_75:
[----:B------:R-:W-:Y:S05]  /*3cd0*/  BSYNC B1 ;  /* 0x0000000000017941 */ /* 0x000fea0003800000 */
.L_x_74:
        /* <DEDUP_REMOVED lines=13> */
.L_x_77:
[----:B------:R-:W-:Y:S05]  /*3db0*/  BSYNC B1 ;  /* 0x0000000000017941 */ /* 0x000fea0003800000 */
.L_x_76:
        /* <DEDUP_REMOVED lines=13> */
.L_x_79:
[----:B------:R-:W-:Y:S05]  /*3e90*/  BSYNC B1 ;  /* 0x0000000000017941 */ /* 0x000fea0003800000 */
.L_x_78:
        /* <DEDUP_REMOVED lines=12> */
.L_x_81:
[----:B------:R-:W-:Y:S05]  /*3f60*/  BSYNC B1 ;  /* 0x0000000000017941 */ /* 0x000fea0003800000 */
.L_x_80:
        /* <DEDUP_REMOVED lines=12> */
.L_x_83:
[----:B------:R-:W-:Y:S05]  /*4030*/  BSYNC B1 ;  /* 0x0000000000017941 */ /* 0x000fea0003800000 */
.L_x_82:
        /* <DEDUP_REMOVED lines=13> */
.L_x_85:
[----:B------:R-:W-:Y:S05]  /*4110*/  BSYNC B1 ;  /* 0x0000000000017941 */ /* 0x000fea0003800000 */
.L_x_84:
        /* <DEDUP_REMOVED lines=13> */
.L_x_87:
[----:B------:R-:W-:Y:S05]  /*41f0*/  BSYNC B1 ;  /* 0x0000000000017941 */ /* 0x000fea0003800000 */
.L_x_86:
        /* <DEDUP_REMOVED lines=12> */
.L_x_89:
[----:B------:R-:W-:Y:S05]  /*42c0*/  BSYNC B1 ;  /* 0x0000000000017941 */ /* 0x000fea0003800000 */
.L_x_88:
        /* <DEDUP_REMOVED lines=12> */
.L_x_91:
[----:B------:R-:W-:Y:S05]  /*4390*/  BSYNC B1 ;  /* 0x0000000000017941 */ /* 0x000fea0003800000 */
.L_x_90:
        /* <DEDUP_REMOVED lines=13> */
.L_x_93:
[----:B------:R-:W-:Y:S05]  /*4470*/  BSYNC B1 ;  /* 0x0000000000017941 */ /* 0x000fea0003800000 */
.L_x_92:
        /* <DEDUP_REMOVED lines=13> */
.L_x_95:
[----:B------:R-:W-:Y:S05]  /*4550*/  BSYNC B1 ;  /* 0x0000000000017941 */ /* 0x000fea0003800000 */
.L_x_94:
        /* <DEDUP_REMOVED lines=12> */
.L_x_97:
[----:B------:R-:W-:Y:S05]  /*4620*/  BSYNC B1 ;  /* 0x0000000000017941 */ /* 0x000fea0003800000 */
.L_x_96:
        /* <DEDUP_REMOVED lines=12> */
.L_x_99:
[----:B------:R-:W-:Y:S05]  /*46f0*/  BSYNC B1 ;  /* 0x0000000000017941 */ /* 0x000fea0003800000 */
.L_x_98:
        /* <DEDUP_REMOVED lines=13> */
.L_x_101:
[----:B------:R-:W-:Y:S05]  /*47d0*/  BSYNC B1 ;  /* 0x0000000000017941 */ /* 0x000fea0003800000 */
.L_x_100:
[----:B-----5:R-:W-:Y:S01]  /*47e0*/  LOP3.LUT R25, R25, 0xff, RZ, 0xc0, !PT ;  /* 0x000000ff19197812 */ /* 0x020fe200078ec0ff */
[----:B------:R-:W-:Y:S01]  /*47f0*/  BSSY B1, `(.L_x_102) ;  /* 0x000000c000017945 */ /* 0x000fe20003800000 */
[----:B------:R-:W-:Y:S02]  /*4800*/  ISETP.GE.AND P1, PT, R24, 0x3a, PT ;  /* 0x0000003a1800780c */ /* 0x000fe40003f26270 */
[----:B------:R-:W-:Y:S02]  /*4810*/  F2FP.F16.E4M3.UNPACK_B R25, R25 ;  /* 0x00000019ff19723e */ /* 0x000fe400020006ff */
[----:B------:R-:W-:Y:S02]  /*4820*/  ISETP.LT.OR P3, PT, R6, 0x1, !P1 ;  /* 0x000000010600780c */ /* 0x000fe40004f61670 */
[----:B------:R-:W-:Y:S01]  /*4830*/  PRMT R24, RZ, 0x7610, R24 ;  /* 0x00007610ff187816 */ /* 0x000fe20000000018 */
[----:B------:R-:W-:-:S05]  /*4840*/  HADD2.F32 R26, -RZ, R25.H0_H0 ;  /* 0x20000019ff1a7230 */ /* 0x000fca0000004100 */
[----:B------:R-:W-:-:S04]  /*4850*/  FMUL R26, R26, R15 ;  /* 0x0000000f1a1a7220 */ /* 0x000fc80000400000 */
[----:B------:R-:W-:-:S05]  /*4860*/  FFMA R26, R59, R14, R26 ;  /* 0x0000000e3b1a7223 */ /* 0x000fca000000001a */
[----:B------:R-:W-:-:S05]  /*4870*/  F2FP.SATFINITE.E4M3.F32.PACK_AB_MERGE_C R25, RZ, R26, RZ ;  /* 0x0000001aff19723e */ /* 0x000fca00048070ff */
[----:B------:R0:W-:Y:S01]  /*4880*/  @!P2 STG.E.U8 desc[UR20][R16.64+0x38], R25 ;  /* 0x000038191000a986 */ /* 0x0001e2000c101114 */
[----:B------:R-:W-:Y:S05]  /*4890*/  @P3 BRA `(.L_x_103) ;  /* 0x0000000000043947 */ /* 0x000fea0003800000 */
[----:B------:R0:W5:Y:S02]  /*48a0*/  LDG.E.U8 R24, desc[UR20][R4.64+0x39] ;  /* 0x0000391404187981 */ /* 0x000164000c1e1100 */
.L_x_103:
[----:B------:R-:W-:Y:S05]  /*48b0*/  BSYNC B1 ;  /* 0x0000000000017941 */ /* 0x000fea0003800000 */
.L_x_102:
[----:B-----5:R-:W-:Y:S01]  /*48c0*/  LOP3.LUT R24, R24, 0xff, RZ, 0xc0, !PT ;  /* 0x000000ff18187812 */ /* 0x020fe200078ec0ff */
[----:B------:R-:W-:Y:S01]  /*48d0*/  BSSY B1, `(.L_x_104) ;  /* 0x000000b000017945 */ /* 0x000fe20003800000 */
[----:B------:R-:W-:Y:S02]  /*48e0*/  ISETP.LT.OR P0, PT, R6, 0x9, !P0 ;  /* 0x000000090600780c */ /* 0x000fe40004701670 */
[----:B------:R-:W-:Y:S02]  /*48f0*/  F2FP.F16.E4M3.UNPACK_B R24, R24 ;  /* 0x00000018ff18723e */ /* 0x000fe400020006ff */
[----:B0-2---:R-:W-:-:S03]  /*4900*/  PRMT R4, RZ, 0x7610, R4 ;  /* 0x00007610ff047816 */ /* 0x005fc60000000004 */
[----:B------:R-:W-:-:S05]  /*4910*/  HADD2.F32 R24, -RZ, R24.H0_H0 ;  /* 0x20000018ff187230 */ /* 0x000fca0000004100 */
[----:B------:R-:W-:-:S04]  /*4920*/  FMUL R5, R24, R15 ;  /* 0x0000000f18057220 */ /* 0x000fc80000400000 */
[----:B------:R-:W-:-:S05]  /*4930*/  FFMA R5, R58, R14, R5 ;  /* 0x0000000e3a057223 */ /* 0x000fca0000000005 */
[----:B------:R-:W-:-:S05]  /*4940*/  F2FP.SATFINITE.E4M3.F32.PACK_AB_MERGE_C R5, RZ, R5, RZ ;  /* 0x00000005ff05723e */ /* 0x000fca00048070ff */
[----:B------:R0:W-:Y:S01]  /*4950*/  @!P3 STG.E.U8 desc[UR20][R16.64+0x39], R5 ;  /* 0x000039051000b986 */ /* 0x0001e2000c101114 */
[----:B------:R-:W-:Y:S05]  /*4960*/  @P0 BRA `(.L_x_105) ;  /* 0x0000000000040947 */ /* 0x000fea0003800000 */
[----:B------:R2:W5:Y:S02]  /*4970*/  LDG.E.U8 R4, desc[UR20][R22.64+0x38] ;  /* 0x0000381416047981 */ /* 0x000564000c1e1100 */
.L_x_105:
[----:B------:R-:W-:Y:S05]  /*4980*/  BSYNC B1 ;  /* 0x0000000000017941 */ /* 0x000fea0003800000 */
.L_x_104:
[----:B-----5:R-:W-:Y:S01]  /*4990*/  LOP3.LUT R4, R4, 0xff, RZ, 0xc0, !PT ;  /* 0x000000ff04047812 */ /* 0x020fe200078ec0ff */
[----:B------:R-:W-:Y:S01]  /*49a0*/  BSSY B1, `(.L_x_106) ;  /* 0x000000b000017945 */ /* 0x000fe20003800000 */
[----:B------:R-:W-:Y:S02]  /*49b0*/  ISETP.LT.OR P1, PT, R6, 0x9, !P1 ;  /* 0x000000090600780c */ /* 0x000fe40004f21670 */
[----:B------:R-:W-:-:S05]  /*49c0*/  F2FP.F16.E4M3.UNPACK_B R4, R4 ;  /* 0x00000004ff04723e */ /* 0x000fca00020006ff */
[----:B------:R-:W-:-:S05]  /*49d0*/  HADD2.F32 R4, -RZ, R4.H0_H0 ;  /* 0x20000004ff047230 */ /* 0x000fca0000004100 */
[----:B------:R-:W-:-:S04]  /*49e0*/  FMUL R4, R4, R15 ;  /* 0x0000000f04047220 */ /* 0x000fc80000400000 */
[----:B------:R-:W-:-:S05]  /*49f0*/  FFMA R4, R57, R14, R4 ;  /* 0x0000000e39047223 */ /* 0x000fca0000000004 */
[----:B0-----:R-:W-:Y:S02]  /*4a00*/  F2FP.SATFINITE.E4M3.F32.PACK_AB_MERGE_C R5, RZ, R4, RZ ;  /* 0x00000004ff05723e */ /* 0x001fe400048070ff */
[----:B------:R-:W-:-:S03]  /*4a10*/  PRMT R4, RZ, 0x7610, R4 ;  /* 0x00007610ff047816 */ /* 0x000fc60000000004 */
[----:B------:R0:W-:Y:S01]  /*4a20*/  @!P0 STG.E.U8 desc[UR20][R18.64+0x38], R5 ;  /* 0x0000380512008986 */ /* 0x0001e2000c101114 */
[----:B------:R-:W-:Y:S05]  /*4a30*/  @P1 BRA `(.L_x_107) ;  /* 0x0000000000041947 */ /* 0x000fea0003800000 */
[----:B------:R0:W5:Y:S02]  /*4a40*/  LDG.E.U8 R4, desc[UR20][R22.64+0x39] ;  /* 0x0000391416047981 */ /* 0x000164000c1e1100 */
.L_x_107:
[----:B------:R-:W-:Y:S05]  /*4a50*/  BSYNC B1 ;  /* 0x0000000000017941 */ /* 0x000fea0003800000 */
.L_x_106:
[----:B------:R-:W-:Y:S05]  /*4a60*/  @P1 BRA `(.L_x_108) ;  /* 0x0000000800601947 */ /* 0x000fea0003800000 */
[----:B-----5:R-:W-:-:S04]  /*4a70*/  LOP3.LUT R4, R4, 0xff, RZ, 0xc0, !PT ;  /* 0x000000ff04047812 */ /* 0x020fc800078ec0ff */
[----:B------:R-:W-:-:S05]  /*4a80*/  F2FP.F16.E4M3.UNPACK_B R4, R4 ;  /* 0x00000004ff04723e */ /* 0x000fca00020006ff */
[----:B------:R-:W-:-:S05]  /*4a90*/  HADD2.F32 R4, -RZ, R4.H0_H0 ;  /* 0x20000004ff047230 */ /* 0x000fca0000004100 */
[----:B0-----:R-:W-:-:S04]  /*4aa0*/  FMUL R5, R4, R15 ;  /* 0x0000000f04057220 */ /* 0x001fc80000400000 */
[----:B------:R-:W-:-:S05]  /*4ab0*/  FFMA R5, R56, R14, R5 ;  /* 0x0000000e38057223 */ /* 0x000fca0000000005 */
[----:B------:R-:W-:-:S05]  /*4ac0*/  F2FP.SATFINITE.E4M3.F32.PACK_AB_MERGE_C R5, RZ, R5, RZ ;  /* 0x00000005ff05723e */ /* 0x000fca00048070ff */
[----:B------:R0:W-:Y:S01]  /*4ad0*/  STG.E.U8 desc[UR20][R18.64+0x39], R5 ;  /* 0x0000390512007986 */ /* 0x0001e2000c101114 */
[----:B------:R-:W-:Y:S05]  /*4ae0*/  BRA `(.L_x_108) ;  /* 0x0000000800407947 */ /* 0x000fea0003800000 */
.L_x_43:
[C---:B------:R-:W-:Y:S01]  /*4af0*/  ISETP.GE.AND P3, PT, R24.reuse, 0x1, PT ;  /* 0x000000011800780c */ /* 0x040fe20003f66270 */
[-C--:B--2---:R-:W-:Y:S01]  /*4b00*/  FMUL R87, R87, R14.reuse ;  /* 0x0000000e57577220 */ /* 0x084fe20000400000 */
[----:B------:R-:W-:Y:S01]  /*4b10*/  ISETP.GE.AND P0, PT, R24, 0x2, PT ;  /* 0x000000021800780c */ /* 0x000fe20003f06270 */
[-C--:B------:R-:W-:Y:S01]  /*4b20*/  FMUL R86, R86, R14.reuse ;  /* 0x0000000e56567220 */ /* 0x080fe20000400000 */
[C---:B------:R-:W-:Y:S01]  /*4b30*/  ISETP.LT.OR P1, PT, R6.reuse, 0x1, !P3 ;  /* 0x000000010600780c */ /* 0x040fe20005f21670 */
[-C--:B------:R-:W-:Y:S01]  /*4b40*/  FMUL R85, R85, R14.reuse ;  /* 0x0000000e55557220 */ /* 0x080fe20000400000 */
[----:B------:R-:W-:Y:S01]  /*4b50*/  ISETP.LT.OR P2, PT, R6, 0x1, !P0 ;  /* 0x000000010600780c */ /* 0x000fe20004741670 */
[-C--:B------:R-:W-:Y:S01]  /*4b60*/  FMUL R84, R84, R14.reuse ;  /* 0x0000000e54547220 */ /* 0x080fe20000400000 */
[----:B------:R-:W-:Y:S01]  /*4b70*/  ISETP.LT.OR P3, PT, R6, 0x9, !P3 ;  /* 0x000000090600780c */ /* 0x000fe20005f61670 */
[-C--:B------:R-:W-:Y:S01]  /*4b80*/  FMUL R83, R83, R14.reuse ;  /* 0x0000000e53537220 */ /* 0x080fe20000400000 */
[----:B------:R-:W-:Y:S01]  /*4b90*/  F2FP.SATFINITE.E4M3.F32.PACK_AB_MERGE_C R87, RZ, R87, RZ ;  /* 0x00000057ff57723e */ /* 0x000fe200048070ff */
[----:B------:R-:W-:Y:S01]  /*4ba0*/  FMUL R82, R82, R14 ;  /* 0x0000000e52527220 */ /* 0x000fe20000400000 */
[----:B------:R-:W-:Y:S01]  /*4bb0*/  F2FP.SATFINITE.E4M3.F32.PACK_AB_MERGE_C R5, RZ, R86, RZ ;  /* 0x00000056ff05723e */ /* 0x000fe200048070ff */
[-C--:B------:R-:W-:Y:S01]  /*4bc0*/  FMUL R81, R81, R14.reuse ;  /* 0x0000000e51517220 */ /* 0x080fe20000400000 */
[----:B------:R-:W-:Y:S01]  /*4bd0*/  F2FP.SATFINITE.E4M3.F32.PACK_AB_MERGE_C R85, RZ, R85, RZ ;  /* 0x00000055ff55723e */ /* 0x000fe200048070ff */
[-C--:B------:R-:W-:Y:S01]  /*4be0*/  FMUL R80, R80, R14.reuse ;  /* 0x0000000e50507220 */ /* 0x080fe20000400000 */
[----:B------:R-:W-:Y:S01]  /*4bf0*/  ISETP.LT.OR P0, PT, R6, 0x9, !P0 ;  /* 0x000000090600780c */ /* 0x000fe20004701670 */
[----:B------:R-:W-:Y:S01]  /*4c00*/  @!P1 STG.E.U8 desc[UR20][R16.64], R87 ;  /* 0x0000005710009986 */ /* 0x000fe2000c101114 */
[C---:B------:R-:W-:Y:S01]  /*4c10*/  ISETP.GE.AND P1, PT, R24.reuse, 0x9, PT ;  /* 0x000000091800780c */ /* 0x040fe20003f26270 */
[-C--:B------:R-:W-:Y:S01]  /*4c20*/  FMUL R79, R79, R14.reuse ;  /* 0x0000000e4f4f7220 */ /* 0x080fe20000400000 */
[----:B------:R-:W-:Y:S01]  /*4c30*/  F2FP.SATFINITE.E4M3.F32.PACK_AB_MERGE_C R83, RZ, R83, RZ ;  /* 0x00000053ff53723e */ /* 0x000fe200048070ff */
[----:B------:R0:W-:Y:S01]  /*4c40*/  @!P2 STG.E.U8 desc[UR20][R16.64+0x1], R5 ;  /* 0x000001051000a986 */ /* 0x0001e2000c101114 */
[----:B------:R-:W-:Y:S01]  /*4c50*/  ISETP.GE.AND P2, PT, R24, 0xa, PT ;  /* 0x0000000a1800780c */ /* 0x000fe20003f46270 */
[----:B------:R-:W-:Y:S01]  /*4c60*/  FMUL R78, R78, R14 ;  /* 0x0000000e4e4e7220 */ /* 0x000fe20000400000 */
[----:B------:R-:W-:Y:S01]  /*4c70*/  F2FP.SATFINITE.E4M3.F32.PACK_AB_MERGE_C R23, RZ, R82, RZ ;  /* 0x00000052ff17723e */ /* 0x000fe200048070ff */
[----:B------:R-:W-:Y:S01]  /*4c80*/  @!P3 STG.E.U8 desc[UR20][R18.64], R85 ;  /* 0x000000551200b986 */ /* 0x000fe2000c101114 */
[----:B------:R-:W-:Y:S01]  /*4c90*/  ISETP.LT.OR P3, PT, R6, 0x1, !P1 ;  /* 0x000000010600780c */ /* 0x000fe20004f61670 */
[-C--:B------:R-:W-:Y:S01]  /*4ca0*/  FMUL R76, R76, R14.reuse ;  /* 0x0000000e4c4c7220 */ /* 0x080fe20000400000 */
[C---:B------:R-:W-:Y:S01]  /*4cb0*/  ISETP.LT.OR P5, PT, R6.reuse, 0x1, !P2 ;  /* 0x000000010600780c */ /* 0x040fe200057a1670 */
[-C--:B------:R-:W-:Y:S01]  /*4cc0*/  FMUL R77, R77, R14.reuse ;  /* 0x0000000e4d4d7220 */ /* 0x080fe20000400000 */
[----:B------:R-:W-:Y:S01]  /*4cd0*/  ISETP.LT.OR P1, PT, R6, 0x9, !P1 ;  /* 0x000000090600780c */ /* 0x000fe20004f21670 */
[-C--:B------:R-:W-:Y:S01]  /*4ce0*/  FMUL R75, R75, R14.reuse ;  /* 0x0000000e4b4b7220 */ /* 0x080fe20000400000 */
[----:B------:R-:W-:Y:S01]  /*4cf0*/  F2FP.SATFINITE.E4M3.F32.PACK_AB_MERGE_C R81, RZ, R81, RZ ;  /* 0x00000051ff51723e */ /* 0x000fe200048070ff */
[----:B------:R-:W-:Y:S01]  /*4d00*/  FMUL R74, R74, R14 ;  /* 0x0000000e4a4a7220 */ /* 0x000fe20000400000 */
[----:B0-----:R-:W-:Y:S01]  /*4d10*/  F2FP.SATFINITE.E4M3.F32.PACK_AB_MERGE_C R5, RZ, R84, RZ ;  /* 0x00000054ff05723e */ /* 0x001fe200048070ff */
[-C--:B------:R-:W-:Y:S01]  /*4d20*/  FMUL R72, R72, R14.reuse ;  /* 0x0000000e48487220 */ /* 0x080fe20000400000 */
[----:B------:R-:W-:Y:S01]  /*4d30*/  ISETP.LT.OR P2, PT, R6, 0x9, !P2 ;  /* 0x000000090600780c */ /* 0x000fe20005741670 */
[----:B------:R-:W-:Y:S01]  /*4d40*/  FMUL R73, R73, R14 ;  /* 0x0000000e49497220 */ /* 0x000fe20000400000 */
[----:B------:R-:W-:Y:S01]  /*4d50*/  F2FP.SATFINITE.E4M3.F32.PACK_AB_MERGE_C R25, RZ, R80, RZ ;  /* 0x00000050ff19723e */ /* 0x000fe200048070ff */
[----:B------:R0:W-:Y:S01]  /*4d60*/  @!P0 STG.E.U8 desc[UR20][R18.64+0x1], R5 ;  /* 0x0000010512008986 */ /* 0x0001e2000c101114 */
[C---:B------:R-:W-:Y:S01]  /*4d70*/  ISETP.GE.AND P0, PT, R24.reuse, 0x11, PT ;  /* 0x000000111800780c */ /* 0x040fe20003f06270 */
[-C--:B------:R-:W-:Y:S01]  /*4d80*/  FMUL R71, R71, R14.reuse ;  /* 0x0000000e47477220 */ /* 0x080fe20000400000 */
[----:B------:R-:W-:Y:S01]  /*4d90*/  F2FP.SATFINITE.E4M3.F32.PACK_AB_MERGE_C R79, RZ, R79, RZ ;  /* 0x0000004fff4f723e */ /* 0x000fe200048070ff */
[----:B------:R-:W-:Y:S01]  /*4da0*/  @!P3 STG.E.U8 desc[UR20][R16.64+0x8], R83 ;  /* 0x000008531000b986 */ /* 0x000fe2000c101114 */
[----:B------:R-:W-:Y:S01]  /*4db0*/  ISETP.GE.AND P3, PT, R24, 0x12, PT ;  /* 0x000000121800780c */ /* 0x000fe20003f66270 */
[-C--:B------:R-:W-:Y:S01]  /*4dc0*/  FMUL R70, R70, R14.reuse ;  /* 0x0000000e46467220 */ /* 0x080fe20000400000 */
[----:B------:R-:W-:Y:S01]  /*4dd0*/  F2FP.SATFINITE.E4M3.F32.PACK_AB_MERGE_C R77, RZ, R77, RZ ;  /* 0x0000004dff4d723e */ /* 0x000fe200048070ff */
[----:B------:R1:W-:Y:S01]  /*4de0*/  @!P5 STG.E.U8 desc[UR20][R16.64+0x9], R23 ;  /* 0x000009171000d986 */ /* 0x0003e2000c101114 */
[C---:B------:R-:W-:Y:S01]  /*4df0*/  ISETP.LT.OR P5, PT, R6.reuse, 0x1, !P3 ;  /* 0x000000010600780c */ /* 0x040fe20005fa1670 */
[-C--:B------:R-:W-:Y:S01]  /*4e00*/  FMUL R69, R69, R14.reuse ;  /* 0x0000000e45457220 */ /* 0x080fe20000400000 */
[C---:B------:R-:W-:Y:S01]  /*4e10*/  ISETP.LT.OR P3, PT, R6.reuse, 0x9, !P3 ;  /* 0x000000090600780c */ /* 0x040fe20005f61670 */
[----:B------:R-:W-:Y:S01]  /*4e20*/  @!P1 STG.E.U8 desc[UR20][R18.64+0x8], R81 ;  /* 0x0000085112009986 */ /* 0x000fe2000c101114 */
[----:B------:R-:W-:Y:S01]  /*4e30*/  ISETP.LT.OR P1, PT, R6, 0x1, !P0 ;  /* 0x000000010600780c */ /* 0x000fe20004721670 */
[----:B------:R-:W-:Y:S01]  /*4e40*/  FMUL R68, R68, R14 ;  /* 0x0000000e44447220 */ /* 0x000fe20000400000 */
[----:B0-----:R-:W-:Y:S01]  /*4e50*/  F2FP.SATFINITE.E4M3.F32.PACK_AB_MERGE_C R5, RZ, R78, RZ ;  /* 0x0000004eff05723e */ /* 0x001fe200048070ff */
[----:B------:R-:W-:Y:S01]  /*4e60*/  @!P2 STG.E.U8 desc[UR20][R18.64+0x9], R25 ;  /* 0x000009191200a986 */ /* 0x000fe2000c101114 */
[----:B------:R-:W-:Y:S01]  /*4e70*/  ISETP.GE.AND P2, PT, R24, 0x19, PT ;  /* 0x000000191800780c */ /* 0x000fe20003f46270 */
[-C--:B------:R-:W-:Y:S01]  /*4e80*/  FMUL R67, R67, R14.reuse ;  /* 0x0000000e43437220 */ /* 0x080fe20000400000 */
[----:B------:R-:W-:Y:S01]  /*4e90*/  ISETP.LT.OR P0, PT, R6, 0x9, !P0 ;  /* 0x000000090600780c */ /* 0x000fe20004701670 */
[----:B------:R-:W-:Y:S01]  /*4ea0*/  FMUL R66, R66, R14 ;  /* 0x0000000e42427220 */ /* 0x000fe20000400000 */
[----:B------:R-:W-:Y:S01]  /*4eb0*/  ISETP.LT.OR P6, PT, R6, 0x1, !P2 ;  /* 0x000000010600780c */ /* 0x000fe200057c1670 */
[----:B------:R0:W-:Y:S01]  /*4ec0*/  @!P5 STG.E.U8 desc[UR20][R16.64+0x11], R5 ;  /* 0x000011051000d986 */ /* 0x0001e2000c101114 */
[----:B-1----:R-:W-:Y:S01]  /*4ed0*/  F2FP.SATFINITE.E4M3.F32.PACK_AB_MERGE_C R23, RZ, R76, RZ ;  /* 0x0000004cff17723e */ /* 0x002fe200048070ff */
[-C--:B------:R-:W-:Y:S01]  /*4ee0*/  FMUL R64, R64, R14.reuse ;  /* 0x0000000e40407220 */ /* 0x080fe20000400000 */
[----:B------:R-:W-:Y:S01]  /*4ef0*/  F2FP.SATFINITE.E4M3.F32.PACK_AB_MERGE_C R75, RZ, R75, RZ ;  /* 0x0000004bff4b723e */ /* 0x000fe200048070ff */
[----:B------:R-:W-:Y:S01]  /*4f00*/  @!P1 STG.E.U8 desc[UR20][R16.64+0x10], R79 ;  /* 0x0000104f10009986 */ /* 0x000fe2000c101114 */
[----:B------:R-:W-:Y:S01]  /*4f10*/  ISETP.GE.AND P1, PT, R24, 0x1a, PT ;  /* 0x0000001a1800780c */ /* 0x000fe20003f26270 */
[-C--:B------:R-:W-:Y:S01]  /*4f20*/  FMUL R65, R65, R14.reuse ;  /* 0x0000000e41417220 */ /* 0x080fe20000400000 */
[C---:B------:R-:W-:Y:S01]  /*4f30*/  ISETP.LT.OR P2, PT, R6.reuse, 0x9, !P2 ;  /* 0x000000090600780c */ /* 0x040fe20005741670 */
[----:B------:R1:W-:Y:S01]  /*4f40*/  @!P3 STG.E.U8 desc[UR20][R18.64+0x11], R23 ;  /* 0x000011171200b986 */ /* 0x0003e2000c101114 */
[C---:B------:R-:W-:Y:S01]  /*4f50*/  ISETP.LT.OR P5, PT, R6.reuse, 0x1, !P1 ;  /* 0x000000010600780c */ /* 0x040fe20004fa1670 */
[----:B------:R-:W-:Y:S01]  /*4f60*/  FMUL R63, R63, R14 ;  /* 0x0000000e3f3f7220 */ /* 0x000fe20000400000 */
[----:B------:R-:W-:Y:S01]  /*4f70*/  ISETP.LT.OR P3, PT, R6, 0x9, !P1 ;  /* 0x000000090600780c */ /* 0x000fe20004f61670 */
[----:B------:R-:W-:Y:S01]  /*4f80*/  @!P0 STG.E.U8 desc[UR20][R18.64+0x10], R77 ;  /* 0x0000104d12008986 */ /* 0x000fe2000c101114 */
[----:B0-----:R-:W-:Y:S01]  /*4f90*/  F2FP.SATFINITE.E4M3.F32.PACK_AB_MERGE_C R5, RZ, R74, RZ ;  /* 0x0000004aff05723e */ /* 0x001fe200048070ff */
[-C--:B------:R-:W-:Y:S01]  /*4fa0*/  FMUL R62, R62, R14.reuse ;  /* 0x0000000e3e3e7220 */ /* 0x080fe20000400000 */
[C---:B------:R-:W-:Y:S01]  /*4fb0*/  ISETP.GE.AND P0, PT, R24.reuse, 0x21, PT ;  /* 0x000000211800780c */ /* 0x040fe20003f06270 */
[----:B------:R-:W-:Y:S01]  /*4fc0*/  @!P6 STG.E.U8 desc[UR20][R16.64+0x18], R75 ;  /* 0x0000184b1000e986 */ /* 0x000fe2000c101114 */
[----:B------:R-:W-:Y:S01]  /*4fd0*/  ISETP.GE.AND P1, PT, R24, 0x22, PT ;  /* 0x000000221800780c */ /* 0x000fe20003f26270 */
[-C--:B------:R-:W-:Y:S01]  /*4fe0*/  FMUL R61, R61, R14.reuse ;  /* 0x0000000e3d3d7220 */ /* 0x080fe20000400000 */
[----:B------:R-:W-:Y:S01]  /*4ff0*/  ISETP.LT.OR P6, PT, R6, 0x1, !P0 ;  /* 0x000000010600780c */ /* 0x000fe200047c1670 */
[----:B------:R-:W-:Y:S01]  /*5000*/  FMUL R60, R60, R14 ;  /* 0x0000000e3c3c7220 */ /* 0x000fe20000400000 */
[----:B-1----:R-:W-:Y:S01]  /*5010*/  F2FP.SATFINITE.E4M3.F32.PACK_AB_MERGE_C R23, RZ, R72, RZ ;  /* 0x00000048ff17723e */ /* 0x002fe200048070ff */
[----:B------:R0:W-:Y:S01]  /*5020*/  @!P5 STG.E.U8 desc[UR20][R16.64+0x19], R5 ;  /* 0x000019051000d986 */ /* 0x0001e2000c101114 */
[----:B------:R-:W-:Y:S01]  /*5030*/  ISETP.LT.OR P5, PT, R6, 0x1, !P1 ;  /* 0x000000010600780c */ /* 0x000fe20004fa1670 */
[-C--:B------:R-:W-:Y:S01]  /*5040*/  FMUL R59, R59, R14.reuse ;  /* 0x0000000e3b3b7220 */ /* 0x080fe20000400000 */
[----:B------:R-:W-:Y:S01]  /*5050*/  F2FP.SATFINITE.E4M3.F32.PACK_AB_MERGE_C R73, RZ, R73, RZ ;  /* 0x00000049ff49723e */ /* 0x000fe200048070ff */
[----:B------:R1:W-:Y:S01]  /*5060*/  @!P3 STG.E.U8 desc[UR20][R18.64+0x19], R23 ;  /* 0x000019171200b986 */ /* 0x0003e2000c101114 */
[----:B------:R-:W-:Y:S01]  /*5070*/  F2FP.SATFINITE.E4M3.F32.PACK_AB_MERGE_C R71, RZ, R71, RZ ;  /* 0x00000047ff47723e */ /* 0x000fe200048070ff */
[----:B------:R-:W-:Y:S01]  /*5080*/  FMUL R58, R58, R14 ;  /* 0x0000000e3a3a7220 */ /* 0x000fe20000400000 */
[----:B------:R-:W-:Y:S01]  /*5090*/  F2FP.SATFINITE.E4M3.F32.PACK_AB_MERGE_C R25, RZ, R70, RZ ;  /* 0x00000046ff19723e */ /* 0x000fe200048070ff */
[----:B------:R-:W-:Y:S01]  /*50a0*/  @!P2 STG.E.U8 desc[UR20][R18.64+0x18], R73 ;  /* 0x000018491200a986 */ /* 0x000fe2000c101114 */
[----:B------:R-:W-:Y:S01]  /*50b0*/  ISETP.LT.OR P3, PT, R6, 0x9, !P1 ;  /* 0x000000090600780c */ /* 0x000fe20004f61670 */
[-C--:B------:R-:W-:Y:S01]  /*50c0*/  FMUL R57, R57, R14.reuse ;  /* 0x0000000e39397220 */ /* 0x080fe20000400000 */
[----:B------:R-:W-:Y:S01]  /*50d0*/  ISETP.GE.AND P2, PT, R24, 0x29, PT ;  /* 0x000000291800780c */ /* 0x000fe20003f46270 */
[----:B------:R-:W-:Y:S01]  /*50e0*/  @!P6 STG.E.U8 desc[UR20][R16.64+0x20], R71 ;  /* 0x000020471000e986 */ /* 0x000fe2000c101114 */
[----:B------:R-:W-:Y:S01]  /*50f0*/  ISETP.LT.OR P0, PT, R6, 0x9, !P0 ;  /* 0x000000090600780c */ /* 0x000fe20004701670 */
[----:B------:R-:W-:Y:S01]  /*5100*/  FMUL R56, R56, R14 ;  /* 0x0000000e38387220 */ /* 0x000fe20000400000 */
[----:B------:R-:W-:Y:S01]  /*5110*/  ISETP.GE.AND P1, PT, R24, 0x2a, PT ;  /* 0x0000002a1800780c */ /* 0x000fe20003f26270 */
[----:B------:R-:W-:Y:S01]  /*5120*/  @!P5 STG.E.U8 desc[UR20][R16.64+0x21], R25 ;  /* 0x000021191000d986 */ /* 0x000fe2000c101114 */
[----:B------:R-:W-:-:S02]  /*5130*/  ISETP.LT.OR P6, PT, R6, 0x1, !P2 ;  /* 0x000000010600780c */ /* 0x000fc400057c1670 */
[C---:B------:R-:W-:Y:S02]  /*5140*/  ISETP.LT.OR P5, PT, R6.reuse, 0x1, !P1 ;  /* 0x000000010600780c */ /* 0x040fe40004fa1670 */
[----:B------:R-:W-:Y:S02]  /*5150*/  F2FP.SATFINITE.E4M3.F32.PACK_AB_MERGE_C R69, RZ, R69, RZ ;  /* 0x00000045ff45723e */ /* 0x000fe400048070ff */
[----:B0-----:R-:W-:Y:S02]  /*5160*/  F2FP.SATFINITE.E4M3.F32.PACK_AB_MERGE_C R5, RZ, R68, RZ ;  /* 0x00000044ff05723e */ /* 0x001fe400048070ff */
[----:B------:R-:W-:Y:S01]  /*5170*/  F2FP.SATFINITE.E4M3.F32.PACK_AB_MERGE_C R67, RZ, R67, RZ ;  /* 0x00000043ff43723e */ /* 0x000fe200048070ff */
[----:B------:R-:W-:Y:S01]  /*5180*/  @!P0 STG.E.U8 desc[UR20][R18.64+0x20], R69 ;  /* 0x0000204512008986 */ /* 0x000fe2000c101114 */
[----:B-1----:R-:W-:Y:S02]  /*5190*/  F2FP.SATFINITE.E4M3.F32.PACK_AB_MERGE_C R23, RZ, R66, RZ ;  /* 0x00000042ff17723e */ /* 0x002fe400048070ff */
[C---:B------:R-:W-:Y:S01]  /*51a0*/  ISETP.LT.OR P1, PT, R6.reuse, 0x9, !P1 ;  /* 0x000000090600780c */ /* 0x040fe20004f21670 */
[----:B------:R0:W-:Y:S01]  /*51b0*/  @!P3 STG.E.U8 desc[UR20][R18.64+0x21], R5 ;  /* 0x000021051200b986 */ /* 0x0001e2000c101114 */
[----:B------:R-:W-:-:S02]  /*51c0*/  ISETP.LT.OR P2, PT, R6, 0x9, !P2 ;  /* 0x000000090600780c */ /* 0x000fc40005741670 */
[C---:B------:R-:W-:Y:S01]  /*51d0*/  ISETP.GE.AND P3, PT, R24.reuse, 0x31, PT ;  /* 0x000000311800780c */ /* 0x040fe20003f66270 */
[----:B------:R-:W-:Y:S01]  /*51e0*/  @!P6 STG.E.U8 desc[UR20][R16.64+0x28], R67 ;  /* 0x000028431000e986 */ /* 0x000fe2000c101114 */
[----:B------:R-:W-:Y:S02]  /*51f0*/  ISETP.GE.AND P0, PT, R24, 0x32, PT ;  /* 0x000000321800780c */ /* 0x000fe40003f06270 */
[----:B------:R-:W-:Y:S01]  /*5200*/  F2FP.SATFINITE.E4M3.F32.PACK_AB_MERGE_C R65, RZ, R65, RZ ;  /* 0x00000041ff41723e */ /* 0x000fe200048070ff */
[----:B------:R1:W-:Y:S01]  /*5210*/  @!P5 STG.E.U8 desc[UR20][R16.64+0x29], R23 ;  /* 0x000029171000d986 */ /* 0x0003e2000c101114 */
[C---:B------:R-:W-:Y:S02]  /*5220*/  ISETP.LT.OR P5, PT, R6.reuse, 0x1, !P3 ;  /* 0x000000010600780c */ /* 0x040fe40005fa1670 */
[----:B------:R-:W-:Y:S02]  /*5230*/  ISETP.LT.OR P6, PT, R6, 0x1, !P0 ;  /* 0x000000010600780c */ /* 0x000fe400047c1670 */
[----:B0-----:R-:W-:Y:S01]  /*5240*/  F2FP.SATFINITE.E4M3.F32.PACK_AB_MERGE_C R5, RZ, R64, RZ ;  /* 0x00000040ff05723e */ /* 0x001fe200048070ff */
[----:B------:R-:W-:Y:S01]  /*5250*/  @!P2 STG.E.U8 desc[UR20][R18.64+0x28], R65 ;  /* 0x000028411200a986 */ /* 0x000fe2000c101114 */
[----:B------:R-:W-:-:S02]  /*5260*/  F2FP.SATFINITE.E4M3.F32.PACK_AB_MERGE_C R63, RZ, R63, RZ ;  /* 0x0000003fff3f723e */ /* 0x000fc400048070ff */
[----:B------:R-:W-:Y:S01]  /*5270*/  ISETP.GE.AND P2, PT, R24, 0x3a, PT ;  /* 0x0000003a1800780c */ /* 0x000fe20003f46270 */
[----:B------:R0:W-:Y:S01]  /*5280*/  @!P1 STG.E.U8 desc[UR20][R18.64+0x29], R5 ;  /* 0x0000290512009986 */ /* 0x0001e2000c101114 */
[----:B------:R-:W-:Y:S02]  /*5290*/  ISETP.LT.OR P1, PT, R6, 0x9, !P3 ;  /* 0x000000090600780c */ /* 0x000fe40005f21670 */
[----:B-1----:R-:W-:Y:S01]  /*52a0*/  F2FP.SATFINITE.E4M3.F32.PACK_AB_MERGE_C R23, RZ, R62, RZ ;  /* 0x0000003eff17723e */ /* 0x002fe200048070ff */
[----:B------:R-:W-:Y:S01]  /*52b0*/  @!P5 STG.E.U8 desc[UR20][R16.64+0x30], R63 ;  /* 0x0000303f1000d986 */ /* 0x000fe2000c101114 */
[----:B------:R-:W-:Y:S02]  /*52c0*/  ISETP.GE.AND P3, PT, R24, 0x39, PT ;  /* 0x000000391800780c */ /* 0x000fe40003f66270 */
[C---:B------:R-:W-:Y:S01]  /*52d0*/  ISETP.LT.OR P0, PT, R6.reuse, 0x9, !P0 ;  /* 0x000000090600780c */ /* 0x040fe20004701670 */
[----:B------:R1:W-:Y:S01]  /*52e0*/  @!P6 STG.E.U8 desc[UR20][R16.64+0x31], R23 ;  /* 0x000031171000e986 */ /* 0x0003e2000c101114 */
[----:B------:R-:W-:-:S02]  /*52f0*/  ISETP.LT.OR P5, PT, R6, 0x1, !P3 ;  /* 0x000000010600780c */ /* 0x000fc40005fa1670 */
[C---:B------:R-:W-:Y:S02]  /*5300*/  ISETP.LT.OR P6, PT, R6.reuse, 0x1, !P2 ;  /* 0x000000010600780c */ /* 0x040fe400057c1670 */
[C---:B------:R-:W-:Y:S02]  /*5310*/  ISETP.LT.OR P3, PT, R6.reuse, 0x9, !P3 ;  /* 0x000000090600780c */ /* 0x040fe40005f61670 */
[----:B------:R-:W-:Y:S02]  /*5320*/  ISETP.LT.OR P2, PT, R6, 0x9, !P2 ;  /* 0x000000090600780c */ /* 0x000fe40005741670 */
[----:B------:R-:W-:Y:S02]  /*5330*/  F2FP.SATFINITE.E4M3.F32.PACK_AB_MERGE_C R61, RZ, R61, RZ ;  /* 0x0000003dff3d723e */ /* 0x000fe400048070ff */
[----:B0-----:R-:W-:Y:S02]  /*5340*/  F2FP.SATFINITE.E4M3.F32.PACK_AB_MERGE_C R5, RZ, R60, RZ ;  /* 0x0000003cff05723e */ /* 0x001fe400048070ff */
[----:B------:R-:W-:Y:S01]  /*5350*/  F2FP.SATFINITE.E4M3.F32.PACK_AB_MERGE_C R59, RZ, R59, RZ ;  /* 0x0000003bff3b723e */ /* 0x000fe200048070ff */
[----:B------:R0:W-:Y:S01]  /*5360*/  @!P1 STG.E.U8 desc[UR20][R18.64+0x30], R61 ;  /* 0x0000303d12009986 */ /* 0x0001e2000c101114 */
[----:B-1----:R-:W-:-:S02]  /*5370*/  F2FP.SATFINITE.E4M3.F32.PACK_AB_MERGE_C R23, RZ, R58, RZ ;  /* 0x0000003aff17723e */ /* 0x002fc400048070ff */
[----:B------:R-:W-:Y:S01]  /*5380*/  F2FP.SATFINITE.E4M3.F32.PACK_AB_MERGE_C R57, RZ, R57, RZ ;  /* 0x00000039ff39723e */ /* 0x000fe200048070ff */
[----:B------:R0:W-:Y:S01]  /*5390*/  @!P0 STG.E.U8 desc[UR20][R18.64+0x31], R5 ;  /* 0x0000310512008986 */ /* 0x0001e2000c101114 */
[----:B------:R-:W-:-:S03]  /*53a0*/  F2FP.SATFINITE.E4M3.F32.PACK_AB_MERGE_C R25, RZ, R56, RZ ;  /* 0x00000038ff19723e */ /* 0x000fc600048070ff */
[----:B------:R0:W-:Y:S04]  /*53b0*/  @!P5 STG.E.U8 desc[UR20][R16.64+0x38], R59 ;  /* 0x0000383b1000d986 */ /* 0x0001e8000c101114 */
[----:B------:R0:W-:Y:S04]  /*53c0*/  @!P6 STG.E.U8 desc[UR20][R16.64+0x39], R23 ;  /* 0x000039171000e986 */ /* 0x0001e8000c101114 */
[----:B------:R0:W-:Y:S04]  /*53d0*/  @!P3 STG.E.U8 desc[UR20][R18.64+0x38], R57 ;  /* 0x000038391200b986 */ /* 0x0001e8000c101114 */
[----:B------:R0:W-:Y:S02]  /*53e0*/  @!P2 STG.E.U8 desc[UR20][R18.64+0x39], R25 ;  /* 0x000039191200a986 */ /* 0x0001e4000c101114 */
.L_x_108:
[----:B------:R-:W-:Y:S05]  /*53f0*/  BSYNC B0 ;  /* 0x0000000000007941 */ /* 0x000fea0003800000 */
.L_x_42:
[C---:B------:R-:W-:Y:S01]  /*5400*/  LEA R2, P0, R8.reuse, R2, 0x1 ;  /* 0x0000000208027211 */ /* 0x040fe200078008ff */
[----:B------:R-:W-:Y:S01]  /*5410*/  ULDC.64 UR6, c[0x0][0x650] ;  /* 0x0001940000067ab9 */ /* 0x000fe20000000a00 */
[----:B-----5:R-:W-:Y:S01]  /*5420*/  IMAD.U32 R4, RZ, RZ, UR12 ;  /* 0x0000000cff047e24 */ /* 0x020fe2000f8e00ff */
[----:B0-----:R-:W-:Y:S01]  /*5430*/  PRMT R16, RZ, 0x7610, R16 ;  /* 0x00007610ff107816 */ /* 0x001fe20000000010 */
[----:B------:R-:W-:Y:S01]  /*5440*/  IMAD.MOV.U32 R6, RZ, RZ, -0x1 ;  /* 0xffffffffff067424 */ /* 0x000fe200078e00ff */
[----:B------:R-:W-:Y:S01]  /*5450*/  LEA.HI.X R3, R8, R3, R0, 0x1, P0 ;  /* 0x0000000308037211 */ /* 0x000fe200000f0c00 */
[----:B------:R0:W-:Y:S01]  /*5460*/  SYNCS.ARRIVE.TRANS64.A1T0 RZ, [R4+UR23], RZ ;  /* 0x000000ff04ff79a7 */ /* 0x0001e20008100017 */
[----:B------:R-:W-:Y:S01]  /*5470*/  ISETP.GE.U32.AND P0, PT, R2, UR6, PT ;  /* 0x0000000602007c0c */ /* 0x000fe2000bf06070 */
[----:B------:R-:W-:-:S03]  /*5480*/  IMAD.MOV.U32 R5, RZ, RZ, -0x1 ;  /* 0xffffffffff057424 */ /* 0x000fc600078e00ff */
[----:B------:R-:W-:Y:S01]  /*5490*/  ISETP.GE.U32.AND.EX P0, PT, R3, UR7, PT, P0 ;  /* 0x0000000703007c0c */ /* 0x000fe2000bf06100 */
[----:B0-----:R-:W-:-:S12]  /*54a0*/  IMAD.MOV.U32 R4, RZ, RZ, -0x1 ;  /* 0xffffffffff047424 */ /* 0x001fd800078e00ff */
[----:B------:R-:W-:Y:S05]  /*54b0*/  @P0 BRA `(.L_x_109) ;  /* 0x0000000400600947 */ /* 0x000fea0003800000 */
[----:B------:R-:W0:Y:S01]  /*54c0*/  S2R R28, SR_CTAID.X ;  /* 0x00000000001c7919 */ /* 0x000e220000002500 */
[----:B--234-:R-:W2:Y:S01]  /*54d0*/  LDC.64 R22, c[0x0][0x628] ;  /* 0x00018a00ff167b82 */ /* 0x01cea20000000a00 */
[----:B------:R-:W-:Y:S01]  /*54e0*/  ULDC UR6, c[0x0][0x150] ;  /* 0x0000540000067ab9 */ /* 0x000fe20000000800 */
[----:B-1----:R-:W-:Y:S01]  /*54f0*/  IMAD.MOV.U32 R18, RZ, RZ, R2 ;  /* 0x000000ffff127224 */ /* 0x002fe200078e0002 */
[----:B------:R-:W1:Y:S01]  /*5500*/  S2R R30, SR_CTAID.Y ;  /* 0x00000000001e7919 */ /* 0x000e620000002600 */
[----:B------:R-:W-:-:S04]  /*5510*/  IMAD.MOV.U32 R19, RZ, RZ, R3 ;  /* 0x000000ffff137224 */ /* 0x000fc800078e0003 */
[----:B------:R-:W3:Y:S08]  /*5520*/  LDC R31, c[0x0][0x144] ;  /* 0x00005100ff1f7b82 */ /* 0x000ef00000000800 */
[----:B------:R-:W4:Y:S08]  /*5530*/  LDC R6, c[0x0][0x630] ;  /* 0x00018c00ff067b82 */ /* 0x000f300000000800 */
[----:B------:R-:W1:Y:S01]  /*5540*/  LDC.64 R26, c[0x0][0x620] ;  /* 0x00018800ff1a7b82 */ /* 0x000e620000000a00 */
[----:B--2---:R-:W-:-:S04]  /*5550*/  ISETP.NE.U32.AND P0, PT, R22, RZ, PT ;  /* 0x000000ff1600720c */ /* 0x004fc80003f05070 */
[----:B------:R-:W-:Y:S02]  /*5560*/  ISETP.NE.AND.EX P0, PT, R23, RZ, PT, P0 ;  /* 0x000000ff1700720c */ /* 0x000fe40003f05300 */
[----:B0-----:R-:W-:-:S05]  /*5570*/  I2FP.F32.U32 R4, R28 ;  /* 0x0000001c00047245 */ /* 0x001fca0000201000 */
[----:B------:R-:W-:-:S04]  /*5580*/  FMUL R4, R4, UR6 ;  /* 0x0000000604047c20 */ /* 0x000fc80008400000 */
[----:B------:R0:W2:Y:S02]  /*5590*/  F2I.U32.TRUNC.NTZ R29, R4 ;  /* 0x00000004001d7305 */ /* 0x0000a4000020f000 */
[----:B---34-:R-:W-:Y:S05]  /*55a0*/  @!P0 BRA `(.L_x_110) ;  /* 0x0000000000288947 */ /* 0x018fea0003800000 */
[----:B------:R-:W3:Y:S02]  /*55b0*/  LDC R5, c[0x0][0x634] ;  /* 0x00018d00ff057b82 */ /* 0x000ee40000000800 */
[----:B---3--:R-:W-:-:S05]  /*55c0*/  IADD3 R19, P0, R2, R5, RZ ;  /* 0x0000000502137210 */ /* 0x008fca0007f1e0ff */
[----:B------:R-:W-:-:S04]  /*55d0*/  IMAD.X R25, RZ, RZ, R3, P0 ;  /* 0x000000ffff197224 */ /* 0x000fc800000e0603 */
[----:B0-----:R-:W-:-:S04]  /*55e0*/  IMAD.WIDE.U32 R4, R25, R22, RZ ;  /* 0x0000001619047225 */ /* 0x001fc800078e00ff */
[----:B------:R-:W-:-:S04]  /*55f0*/  IMAD.WIDE.U32 R16, P0, R19, R23, R4 ;  /* 0x0000001713107225 */ /* 0x000fc80007800004 */
[----:B------:R-:W-:-:S04]  /*5600*/  IMAD.WIDE.U32 R4, R19, R22, RZ ;  /* 0x0000001613047225 */ /* 0x000fc800078e00ff */
[----:B------:R-:W-:Y:S01]  /*5610*/  IMAD.X R19, RZ, RZ, RZ, P0 ;  /* 0x000000ffff137224 */ /* 0x000fe200000e06ff */
[----:B------:R-:W-:Y:S01]  /*5620*/  IADD3 RZ, P0, R5, R16, RZ ;  /* 0x0000001005ff7210 */ /* 0x000fe20007f1e0ff */
[----:B------:R-:W-:-:S04]  /*5630*/  IMAD.MOV.U32 R18, RZ, RZ, R17 ;  /* 0x000000ffff127224 */ /* 0x000fc800078e0011 */
[----:B------:R-:W-:-:S08]  /*5640*/  IMAD.WIDE.U32.X R18, R25, R23, R18, P0 ;  /* 0x0000001719127225 */ /* 0x000fd000000e0412 */
.L_x_110:
[-CC-:B------:R-:W-:Y:S01]  /*5650*/  SHF.R.U64 R24, R18, R6.reuse, R19.reuse ;  /* 0x0000000612187219 */ /* 0x180fe20000001213 */
[----:B------:R-:W3:Y:S01]  /*5660*/  LDC.64 R34, c[0x0][0x640] ;  /* 0x00019000ff227b82 */ /* 0x000ee20000000a00 */
[----:B0-----:R-:W-:Y:S01]  /*5670*/  SHF.R.U32.HI R4, RZ, R6, R19 ;  /* 0x00000006ff047219 */ /* 0x001fe20000011613 */
[----:B--2---:R-:W-:Y:S01]  /*5680*/  IMAD.MOV R29, RZ, RZ, -R29 ;  /* 0x000000ffff1d7224 */ /* 0x004fe200078e0a1d */
[----:B------:R-:W-:Y:S01]  /*5690*/  IADD3 R17, P0, RZ, -R24, RZ ;  /* 0x80000018ff117210 */ /* 0x000fe20007f1e0ff */
[----:B------:R-:W-:Y:S01]  /*56a0*/  ULDC UR6, c[0x0][0x154] ;  /* 0x0000550000067ab9 */ /* 0x000fe20000000800 */
[----:B------:R-:W-:Y:S02]  /*56b0*/  IMAD.MOV.U32 R19, RZ, RZ, 0x1 ;  /* 0x00000001ff137424 */ /* 0x000fe400078e00ff */
[----:B------:R-:W-:Y:S01]  /*56c0*/  IMAD R29, R31, R29, R28 ;  /* 0x0000001d1f1d7224 */ /* 0x000fe200078e021c */
[----:B------:R-:W0:Y:S01]  /*56d0*/  LDC R16, c[0x0][0x618] ;  /* 0x00018600ff107b82 */ /* 0x000e220000000800 */
[----:B------:R-:W-:-:S04]  /*56e0*/  IMAD.X R5, RZ, RZ, ~R4, P0 ;  /* 0x000000ffff057224 */ /* 0x000fc800000e0e04 */
[-C--:B-1----:R-:W-:Y:S02]  /*56f0*/  IMAD R6, R5, R26.reuse, RZ ;  /* 0x0000001a05067224 */ /* 0x082fe400078e02ff */
[C---:B------:R-:W-:Y:S01]  /*5700*/  IMAD.WIDE.U32 R4, R17.reuse, R26, R2 ;  /* 0x0000001a11047225 */ /* 0x040fe200078e0002 */
[----:B------:R-:W1:Y:S03]  /*5710*/  LDC R18, c[0x0][0x608] ;  /* 0x00018200ff127b82 */ /* 0x000e660000000800 */
[----:B------:R-:W-:Y:S01]  /*5720*/  IMAD R17, R17, R27, R6 ;  /* 0x0000001b11117224 */ /* 0x000fe200078e0206 */
[----:B------:R-:W-:-:S03]  /*5730*/  I2FP.F32.U32 R6, R30 ;  /* 0x0000001e00067245 */ /* 0x000fc60000201000 */
[----:B------:R-:W-:Y:S01]  /*5740*/  IMAD.IADD R5, R5, 0x1, R17 ;  /* 0x0000000105057824 */ /* 0x000fe200078e0211 */
[----:B------:R-:W2:Y:S01]  /*5750*/  LDC R32, c[0x0][0x658] ;  /* 0x00019600ff207b82 */ /* 0x000ea20000000800 */
[----:B---3--:R-:W-:Y:S01]  /*5760*/  ISETP.NE.U32.AND P0, PT, R34, RZ, PT ;  /* 0x000000ff2200720c */ /* 0x008fe20003f05070 */
[----:B------:R-:W-:-:S03]  /*5770*/  IMAD.MOV.U32 R17, RZ, RZ, -0x1 ;  /* 0xffffffffff117424 */ /* 0x000fc600078e00ff */
[----:B------:R-:W-:-:S03]  /*5780*/  ISETP.NE.AND.EX P0, PT, R35, RZ, PT, P0 ;  /* 0x000000ff2300720c */ /* 0x000fc60003f05300 */
[----:B------:R-:W3:Y:S01]  /*5790*/  LDC R27, c[0x0][0x148] ;  /* 0x00005200ff1b7b82 */ /* 0x000ee20000000800 */
[-CC-:B0-----:R-:W-:Y:S02]  /*57a0*/  SHF.R.U64 R22, R4, R16.reuse, R5.reuse ;  /* 0x0000001004167219 */ /* 0x181fe40000001205 */
[----:B------:R-:W-:Y:S01]  /*57b0*/  SHF.R.U32.HI R5, RZ, R16, R5 ;  /* 0x00000010ff057219 */ /* 0x000fe20000011605 */
[----:B------:R-:W-:-:S04]  /*57c0*/  FMUL R16, R6, UR6 ;  /* 0x0000000606107c20 */ /* 0x000fc80008400000 */
[----:B------:R-:W0:Y:S01]  /*57d0*/  LDC R28, c[0x0][0x600] ;  /* 0x00018000ff1c7b82 */ /* 0x000e220000000800 */
[----:B------:R4:W0:Y:S01]  /*57e0*/  F2I.U32.TRUNC.NTZ R25, R16 ;  /* 0x0000001000197305 */ /* 0x000822000020f000 */
[-CC-:B-1----:R-:W-:Y:S02]  /*57f0*/  SHF.R.U64 R6, R22, R18.reuse, R5.reuse ;  /* 0x0000001216067219 */ /* 0x182fe40000001205 */
[----:B------:R-:W-:-:S04]  /*5800*/  SHF.R.U32.HI R5, RZ, R18, R5 ;  /* 0x00000012ff057219 */ /* 0x000fc80000011605 */
[----:B------:R-:W1:Y:S01]  /*5810*/  LDC R33, c[0x0][0x648] ;  /* 0x00019200ff217b82 */ /* 0x000e620000000800 */
[-CC-:B--2---:R-:W-:Y:S02]  /*5820*/  SHF.R.U64 R26, R6, R32.reuse, R5.reuse ;  /* 0x00000020061a7219 */ /* 0x184fe40000001205 */
[-C--:B------:R-:W-:Y:S02]  /*5830*/  SHF.L.U32 R17, R17, R32.reuse, RZ ;  /* 0x0000002011117219 */ /* 0x080fe400000006ff */
[-C--:B------:R-:W-:Y:S01]  /*5840*/  SHF.R.U32.HI R5, RZ, R32.reuse, R5 ;  /* 0x00000020ff057219 */ /* 0x080fe20000011605 */
[----:B------:R-:W-:Y:S01]  /*5850*/  IMAD.MOV.U32 R4, RZ, RZ, R26 ;  /* 0x000000ffff047224 */ /* 0x000fe200078e001a */
[----:B------:R-:W-:Y:S01]  /*5860*/  SHF.L.U32 R32, R19, R32, RZ ;  /* 0x0000002013207219 */ /* 0x000fe200000006ff */
[----:B------:R-:W2:Y:S01]  /*5870*/  LDC R36, c[0x0][0x638] ;  /* 0x00018e00ff247b82 */ /* 0x000ea20000000800 */
[----:B------:R-:W-:-:S07]  /*5880*/  LOP3.LUT R31, RZ, R17, RZ, 0x33, !PT ;  /* 0x00000011ff1f7212 */ /* 0x000fce00078e33ff */
[----:B------:R-:W0:Y:S01]  /*5890*/  LDC R37, c[0x0][0x610] ;  /* 0x00018400ff257b82 */ /* 0x000e220000000800 */
[----:B----4-:R-:W-:Y:S05]  /*58a0*/  @!P0 BRA `(.L_x_111) ;  /* 0x0000000000288947 */ /* 0x010fea0003800000 */
[----:B------:R-:W4:Y:S02]  /*58b0*/  LDC R19, c[0x0][0x64c] ;  /* 0x00019300ff137b82 */ /* 0x000f240000000800 */
[----:B----4-:R-:W-:-:S05]  /*58c0*/  IADD3 R19, P0, R26, R19, RZ ;  /* 0x000000131a137210 */ /* 0x010fca0007f1e0ff */
        /* <DEDUP_REMOVED lines=8> */
.L_x_111:
[----:B-1----:R-:W-:Y:S01]  /*5950*/  SHF.R.U64 R4, R4, R33, R5 ;  /* 0x0000002104047219 */ /* 0x002fe20000001205 */
[----:B0-----:R-:W-:Y:S01]  /*5960*/  VIADD R19, R28, 0xffffffff ;  /* 0xffffffff1c137836 */ /* 0x001fe20000000000 */
[----:B------:R-:W-:Y:S01]  /*5970*/  LOP3.LUT R17, R6, R31, RZ, 0xc0, !PT ;  /* 0x0000001f06117212 */ /* 0x000fe200078ec0ff */
[----:B------:R-:W-:Y:S02]  /*5980*/  IMAD.MOV R25, RZ, RZ, -R25 ;  /* 0x000000ffff197224 */ /* 0x000fe400078e0a19 */
[----:B------:R-:W-:Y:S02]  /*5990*/  IMAD.MOV R5, RZ, RZ, -R4 ;  /* 0x000000ffff057224 */ /* 0x000fe400078e0a04 */
[----:B------:R-:W-:Y:S01]  /*59a0*/  IMAD R6, R32, R4, R17 ;  /* 0x0000000420067224 */ /* 0x000fe200078e0211 */
[----:B------:R-:W-:Y:S01]  /*59b0*/  LOP3.LUT R17, R22, R19, RZ, 0xc0, !PT ;  /* 0x0000001316117212 */ /* 0x000fe200078ec0ff */
[----:B---3--:R-:W-:Y:S02]  /*59c0*/  @P4 IMAD R29, R27, R25, R30 ;  /* 0x000000191b1d4224 */ /* 0x008fe400078e021e */
[----:B--2---:R-:W-:-:S02]  /*59d0*/  IMAD R4, R5, R36, R26 ;  /* 0x0000002405047224 */ /* 0x004fc400078e021a */
[----:B------:R-:W-:Y:S02]  /*59e0*/  IMAD R6, R6, R37, R29 ;  /* 0x0000002506067224 */ /* 0x000fe400078e021d */
[----:B------:R-:W-:Y:S02]  /*59f0*/  IMAD R5, R4, R28, R17 ;  /* 0x0000001c04057224 */ /* 0x000fe400078e0211 */
[----:B------:R-:W-:-:S03]  /*5a00*/  IMAD.MOV.U32 R16, RZ, RZ, 0x1 ;  /* 0x00000001ff107424 */ /* 0x000fc600078e00ff */
[----:B------:R-:W-:Y:S02]  /*5a10*/  SEL R4, R5, R6, !P4 ;  /* 0x0000000605047207 */ /* 0x000fe40006000000 */
[----:B------:R-:W-:Y:S01]  /*5a20*/  SEL R6, R6, R5, !P4 ;  /* 0x0000000506067207 */ /* 0x000fe20006000000 */
[----:B------:R-:W-:-:S07]  /*5a30*/  IMAD.MOV.U32 R5, RZ, RZ, R24 ;  /* 0x000000ffff057224 */ /* 0x000fce00078e0018 */
.L_x_109:
[----:B------:R-:W-:Y:S02]  /*5a40*/  LOP3.LUT P0, RZ, R16, 0xff, RZ, 0xc0, !PT ;  /* 0x000000ff10ff7812 */ /* 0x000fe4000780c0ff */
[----:B------:R-:W-:-:S11]  /*5a50*/  LOP3.LUT R89, R89, 0x1, RZ, 0x3c, !PT ;  /* 0x0000000159597812 */ /* 0x000fd600078e3cff */
[----:B------:R-:W-:Y:S05]  /*5a60*/  @P0 BRA `(.L_x_112) ;  /* 0xffffffbc006c0947 */ /* 0x000fea000383ffff */
[----:B------:R-:W-:Y:S05]  /*5a70*/  EXIT ;  /* 0x000000000000794d */ /* 0x000fea0003800000 */
.L_x_18:
[----:B------:R-:W-:-:S08]  /*5a80*/  ISETP.NE.AND P0, PT, R18, RZ, PT ;  /* 0x000000ff1200720c */ /* 0x000fd00003f05270 */
[----:B--23-5:R-:W0:-:S00]  /*5a90*/  USETMAXREG.DEALLOC.CTAPOOL 0x28 ;  /* 0x00000028000079c8 */ /* 0x02ce0000080e0500 */
[----:B------:R-:W-:Y:S05]  /*5aa0*/  @P0 EXIT ;  /* 0x000000000000094d */ /* 0x000fea0003800000 */
[----:B0-----:R-:W-:Y:S01]  /*5ab0*/  LOP3.LUT P0, RZ, R20, 0xff, RZ, 0xc0, !PT ;  /* 0x000000ff14ff7812 */ /* 0x001fe2000780c0ff */
[----:B------:R-:W-:Y:S02]  /*5ac0*/  IMAD.MOV.U32 R12, RZ, RZ, 0x1 ;  /* 0x00000001ff0c7424 */ /* 0x000fe400078e00ff */
[----:B------:R-:W-:-:S10]  /*5ad0*/  IMAD.MOV.U32 R15, RZ, RZ, RZ ;  /* 0x000000ffff0f7224 */ /* 0x000fd400078e00ff */
[----:B------:R-:W-:Y:S05]  /*5ae0*/  @!P0 BRA `(.L_x_113) ;  /* 0x0000000c00608947 */ /* 0x000fea0003800000 */
[----:B------:R-:W0:Y:S01]  /*5af0*/  S2UR UR9, SR_CgaCtaId ;  /* 0x00000000000979c3 */ /* 0x000e220000008800 */
[----:B------:R-:W-:Y:S01]  /*5b00*/  UMOV UR11, 0x1 ;  /* 0x00000001000b7882 */ /* 0x000fe20000000000 */
[----:B------:R-:W-:Y:S01]  /*5b10*/  LOP3.LUT P0, RZ, R11, 0x1f, RZ, 0xc0, !PT ;  /* 0x0000001f0bff7812 */ /* 0x000fe2000780c0ff */
[----:B------:R-:W-:Y:S01]  /*5b20*/  ULDC UR5, c[0x0][0x658] ;  /* 0x0001960000057ab9 */ /* 0x000fe20000000800 */
[----:B------:R-:W-:Y:S01]  /*5b30*/  UMOV UR7, 0xffffffff ;  /* 0xffffffff00077882 */ /* 0x000fe20000000000 */
[----:B------:R-:W-:Y:S01]  /*5b40*/  BSSY B0, `(.L_x_113) ;  /* 0x00000d2000007945 */ /* 0x000fe20003800000 */
[----:B------:R-:W-:Y:S01]  /*5b50*/  USHF.L.U32 UR7, UR7, UR5, URZ ;  /* 0x0000000507077299 */ /* 0x000fe2000800063f */
[C---:B------:R-:W-:Y:S01]  /*5b60*/  ISETP.NE.AND P2, PT, R10.reuse, RZ, PT ;  /* 0x000000ff0a00720c */ /* 0x040fe20003f45270 */
[----:B------:R-:W-:Y:S01]  /*5b70*/  IMAD.MOV.U32 R14, RZ, RZ, 0x1 ;  /* 0x00000001ff0e7424 */ /* 0x000fe200078e00ff */
[----:B------:R-:W-:Y:S01]  /*5b80*/  ISETP.NE.OR P0, PT, R10, RZ, !P0 ;  /* 0x000000ff0a00720c */ /* 0x000fe20004705670 */
[----:B------:R-:W-:Y:S01]  /*5b90*/  IMAD.MOV.U32 R12, RZ, RZ, 0x1 ;  /* 0x00000001ff0c7424 */ /* 0x000fe200078e00ff */
[----:B------:R-:W-:Y:S01]  /*5ba0*/  LOP3.LUT R13, R7, 0x2, RZ, 0xfc, !PT ;  /* 0x00000002070d7812 */ /* 0x000fe200078efcff */
[----:B------:R-:W-:Y:S01]  /*5bb0*/  IMAD.MOV.U32 R15, RZ, RZ, RZ ;  /* 0x000000ffff0f7224 */ /* 0x000fe200078e00ff */
[----:B------:R-:W-:Y:S01]  /*5bc0*/  ULDC UR4, c[0x0][0x600] ;  /* 0x0001800000047ab9 */ /* 0x000fe20000000800 */
[----:B------:R-:W-:Y:S01]  /*5bd0*/  UMOV UR18, 0x5 ;  /* 0x0000000500127882 */ /* 0x000fe20000000000 */
[----:B------:R-:W-:-:S02]  /*5be0*/  UIADD3 UR25, UR13, 0x1, URZ ;  /* 0x000000010d197890 */ /* 0x000fc4000fffe03f */
[----:B------:R-:W-:Y:S02]  /*5bf0*/  UIADD3 UR4, UR4, -0x1, URZ ;  /* 0xffffffff04047890 */ /* 0x000fe4000fffe03f */
[----:B------:R-:W-:Y:S02]  /*5c00*/  USHF.L.U32 UR5, UR11, UR5, URZ ;  /* 0x000000050b057299 */ /* 0x000fe4000800063f */
[----:B------:R-:W-:Y:S01]  /*5c10*/  ULOP3.LUT UR7, URZ, UR7, URZ, 0x33, !UPT ;  /* 0x000000073f077292 */ /* 0x000fe2000f8e333f */
[----:B------:R-:W-:Y:S01]  /*5c20*/  ULDC.64 UR26, c[0x0][0x198] ;  /* 0x00006600001a7ab9 */ /* 0x000fe20000000a00 */
[----:B0-----:R-:W-:Y:S02]  /*5c30*/  ULOP3.LUT UR8, UR9, 0x1, URZ, 0xc0, !UPT ;  /* 0x0000000109087892 */ /* 0x001fe4000f8ec03f */
[----:B------:R-:W-:Y:S02]  /*5c40*/  USHF.R.U32.HI UR28, URZ, 0x1, UR9 ;  /* 0x000000013f1c7899 */ /* 0x000fe40008011609 */
[----:B------:R-:W-:-:S02]  /*5c50*/  USHF.L.U32 UR6, UR9, 0x5, URZ ;  /* 0x0000000509067899 */ /* 0x000fc4000800063f */
[----:B------:R-:W-:Y:S02]  /*5c60*/  USHF.L.U32 UR29, UR9, 0xc, URZ ;  /* 0x0000000c091d7899 */ /* 0x000fe4000800063f */
[----:B------:R-:W-:Y:S02]  /*5c70*/  ULOP3.LUT UR9, UR9, 0xfffffffe, URZ, 0xc0, !UPT ;  /* 0xfffffffe09097892 */ /* 0x000fe4000f8ec03f */
[----:B------:R-:W-:Y:S02]  /*5c80*/  UISETP.GT.U32.AND UP0, UPT, UR8, 0xffff, UPT ;  /* 0x0000ffff0800788c */ /* 0x000fe4000bf04070 */
[----:B------:R-:W-:Y:S02]  /*5c90*/  USHF.L.U32 UR10, UR11, UR9, URZ ;  /* 0x000000090b0a7299 */ /* 0x000fe4000800063f */
[----:B------:R-:W-:Y:S02]  /*5ca0*/  ULOP3.LUT UR9, UR9, 0x1, URZ, 0xfc, !UPT ;  /* 0x0000000109097892 */ /* 0x000fe4000f8efc3f */
[----:B------:R-:W-:-:S02]  /*5cb0*/  USEL UR8, UR8, 0xffff, !UP0 ;  /* 0x0000ffff08087887 */ /* 0x000fc4000c000000 */
[----:B------:R-:W-:Y:S02]  /*5cc0*/  USHF.L.U32 UR9, UR11, UR9, URZ ;  /* 0x000000090b097299 */ /* 0x000fe4000800063f */
[----:B------:R-:W-:Y:S02]  /*5cd0*/  ULOP3.LUT UR8, UR8, 0xffff, URZ, 0xc0, !UPT ;  /* 0x0000ffff08087892 */ /* 0x000fe4000f8ec03f */
[----:B------:R-:W-:Y:S02]  /*5ce0*/  ULOP3.LUT UR6, UR6, 0x20, URZ, 0xc0, !UPT ;  /* 0x0000002006067892 */ /* 0x000fe4000f8ec03f */
[----:B------:R-:W-:Y:S02]  /*5cf0*/  ULOP3.LUT UR19, UR10, UR9, URZ, 0xfc, !UPT ;  /* 0x000000090a137292 */ /* 0x000fe4000f8efc3f */
[----:B------:R-:W-:-:S12]  /*5d00*/  USHF.L.U32 UR18, UR18, UR8, URZ ;  /* 0x0000000812127299 */ /* 0x000fd8000800063f */
.L_x_125:
[----:B------:R-:W-:-:S03]  /*5d10*/  UMOV UR8, 0xffffffff ;  /* 0xffffffff00087882 */ /* 0x000fc60000000000 */
[----:B------:R-:W-:Y:S05]  /*5d20*/  BRA.DIV UR8, `(.L_x_114) ;  /* 0x0000001608587947 */ /* 0x000fea000b800000 */
[----:B------:R-:W-:-:S13]  /*5d30*/  ELECT P1, URZ, PT ;  /* 0x00000000003f782f */ /* 0x000fda0003820000 */
.L_x_148:
[----:B------:R-:W0:Y:S01]  /*5d40*/  LDC R10, c[0x0][0x28c] ;  /* 0x0000a300ff0a7b82 */ /* 0x000e220000000800 */
[----:B------:R-:W-:Y:S01]  /*5d50*/  BSSY B1, `(.L_x_115) ;  /* 0x000003c000017945 */ /* 0x000fe20003800000 */
[----:B0-----:R-:W-:-:S13]  /*5d60*/  ISETP.LT.OR P1, PT, R10, 0x1, !P1 ;  /* 0x000000010a00780c */ /* 0x001fda0004f21670 */
[----:B------:R-:W-:Y:S05]  /*5d70*/  @P1 BRA `(.L_x_116) ;  /* 0x0000000000e41947 */ /* 0x000fea0003800000 */
[----:B------:R-:W-:Y:S01]  /*5d80*/  LEA R10, R6, UR28, 0x1 ;  /* 0x0000001c060a7c11 */ /* 0x000fe2000f8e08ff */
[----:B------:R-:W-:Y:S01]  /*5d90*/  IMAD.MOV.U32 R18, RZ, RZ, RZ ;  /* 0x000000ffff127224 */ /* 0x000fe200078e00ff */
[----:B------:R-:W-:Y:S01]  /*5da0*/  LEA R16, R4, UR6, 0x6 ;  /* 0x0000000604107c11 */ /* 0x000fe2000f8e30ff */
[----:B------:R-:W-:Y:S02]  /*5db0*/  IMAD.U32 R20, RZ, RZ, UR25 ;  /* 0x00000019ff147e24 */ /* 0x000fe4000f8e00ff */
[----:B------:R-:W-:Y:S02]  /*5dc0*/  IMAD.MOV.U32 R4, RZ, RZ, R12 ;  /* 0x000000ffff047224 */ /* 0x000fe400078e000c */
[----:B------:R-:W-:Y:S02]  /*5dd0*/  IMAD.MOV.U32 R6, RZ, RZ, R15 ;  /* 0x000000ffff067224 */ /* 0x000fe400078e000f */
[----:B------:R-:W-:-:S07]  /*5de0*/  IMAD.SHL.U32 R17, R10, 0x20, RZ ;  /* 0x000000200a117824 */ /* 0x000fce00078e00ff */
.L_x_120:
[----:B------:R-:W0:Y:S01]  /*5df0*/  S2R R11, SR_CgaCtaId ;  /* 0x00000000000b7919 */ /* 0x000e220000008800 */
[----:B------:R-:W-:-:S04]  /*5e00*/  MOV R10, 0x400 ;  /* 0x00000400000a7802 */ /* 0x000fc80000000f00 */
[----:B0-----:R-:W-:Y:S02]  /*5e10*/  LEA R21, R11, R10, 0x18 ;  /* 0x0000000a0b157211 */ /* 0x001fe400078ec0ff */
[----:B------:R-:W-:Y:S01]  /*5e20*/  SHF.L.U32 R10, R4, 0x1f, RZ ;  /* 0x0000001f040a7819 */ /* 0x000fe200000006ff */
[----:B------:R-:W0:Y:S02]  /*5e30*/  @!P2 LDC R11, c[0x0][0x500] ;  /* 0x00014000ff0bab82 */ /* 0x000e240000000800 */
[----:B------:R-:W-:-:S04]  /*5e40*/  IMAD R19, R6, 0x8, R21 ;  /* 0x0000000806137824 */ /* 0x000fc800078e0215 */
[----:B------:R-:W1:Y:S02]  /*5e50*/  SYNCS.PHASECHK.TRANS64.TRYWAIT P1, [R19+URZ+0x70], R10 ;  /* 0x0000700a130075a7 */ /* 0x000e64000802017f */
[----:B-1----:R-:W-:Y:S05]  /*5e60*/  @!P1 BRA `(.L_x_117) ;  /* 0x0000001400289947 */ /* 0x002fea0003800000 */
.L_x_149:
[----:B-1----:R-:W-:Y:S01]  /*5e70*/  PRMT R10, R13, 0x9910, RZ ;  /* 0x000099100d0a7816 */ /* 0x002fe200000000ff */
[----:B0-----:R0:W-:Y:S03]  /*5e80*/  @!P2 SYNCS.ARRIVE.TRANS64 RZ, [R19+URZ], R11 ;  /* 0x0000000b13ffa9a7 */ /* 0x0011e6000800003f */
[----:B------:R-:W-:-:S13]  /*5e90*/  ISETP.NE.AND P1, PT, R10, 0x2, PT ;  /* 0x000000020a00780c */ /* 0x000fda0003f25270 */
[----:B0-----:R-:W-:Y:S05]  /*5ea0*/  @P1 BRA `(.L_x_118) ;  /* 0x0000000000041947 */ /* 0x001fea0003800000 */
[----:B------:R-:W-:Y:S01]  /*5eb0*/  BPT.TRAP 0x1 ;  /* 0x000000040000795c */ /* 0x000fe20000300000 */
.L_x_118:
[----:B------:R-:W-:Y:S05]  /*5ec0*/  @P0 BRA `(.L_x_119) ;  /* 0x0000000000040947 */ /* 0x000fea0003800000 */
[----:B------:R-:W-:Y:S01]  /*5ed0*/  BPT.TRAP 0x1 ;  /* 0x000000040000795c */ /* 0x000fe20000300000 */
.L_x_119:
[----:B------:R-:W-:Y:S01]  /*5ee0*/  R2UR UR8, R6 ;  /* 0x00000000060872ca */ /* 0x000fe200000e0000 */
[----:B------:R-:W-:Y:S01]  /*5ef0*/  VIADD R20, R20, 0xffffffff ;  /* 0xffffffff14147836 */ /* 0x000fe20000000000 */
[----:B------:R-:W-:Y:S01]  /*5f00*/  R2UR UR22, R21 ;  /* 0x00000000151672ca */ /* 0x000fe200000e0000 */
[----:B------:R-:W-:Y:S01]  /*5f10*/  UIADD3 UR14, UP0, UR26, 0xf0, URZ ;  /* 0x000000f01a0e7890 */ /* 0x000fe2000ff1e03f */
[----:B------:R-:W-:Y:S01]  /*5f20*/  R2UR UR23, R17 ;  /* 0x00000000111772ca */ /* 0x000fe200000e0000 */
[----:B------:R-:W-:Y:S01]  /*5f30*/  UIADD3 UR32, UP1, UR26, 0x1f0, URZ ;  /* 0x000001f01a207890 */ /* 0x000fe2000ff3e03f */
[----:B------:R-:W-:Y:S01]  /*5f40*/  R2UR UR9, R19 ;  /* 0x00000000130972ca */ /* 0x000fe200000e0000 */
[----:B------:R-:W-:Y:S01]  /*5f50*/  UIADD3.X UR15, URZ, UR27, URZ, UP0, !UPT ;  /* 0x0000001b3f0f7290 */ /* 0x000fe200087fe43f */
[----:B------:R-:W-:Y:S01]  /*5f60*/  R2UR UR10, R18 ;  /* 0x00000000120a72ca */ /* 0x000fe200000e0000 */
[----:B------:R-:W-:Y:S01]  /*5f70*/  UPRMT UR20, URZ, 0x5410, UR18 ;  /* 0x000054103f147896 */ /* 0x000fe20008000012 */
[----:B------:R-:W-:Y:S01]  /*5f80*/  R2UR UR12, R5 ;  /* 0x00000000050c72ca */ /* 0x000fe200000e0000 */
[----:B------:R-:W-:Y:S01]  /*5f90*/  VIADD R6, R6, 0x1 ;  /* 0x0000000106067836 */ /* 0x000fe20000000000 */
[----:B------:R-:W-:Y:S01]  /*5fa0*/  R2UR UR24, R16 ;  /* 0x00000000101872ca */ /* 0x000fe200000e0000 */
[----:B------:R-:W-:Y:S01]  /*5fb0*/  USHF.L.U32 UR8, UR8, 0xd, URZ ;  /* 0x0000000d08087899 */ /* 0x000fe2000800063f */
[----:B------:R-:W-:Y:S01]  /*5fc0*/  ISETP.GT.AND P3, PT, R20, 0x1, PT ;  /* 0x000000011400780c */ /* 0x000fe20003f64270 */
[----:B------:R-:W-:Y:S01]  /*5fd0*/  UPRMT UR30, URZ, 0x5410, UR19 ;  /* 0x000054103f1e7896 */ /* 0x000fe20008000013 */
[----:B------:R-:W-:Y:S01]  /*5fe0*/  ISETP.NE.AND P1, PT, R6, 0xe, PT ;  /* 0x0000000e0600780c */ /* 0x000fe20003f25270 */
[----:B------:R-:W-:Y:S01]  /*5ff0*/  ULEA UR11, UR28, UR8, 0xc ;  /* 0x000000081c0b7291 */ /* 0x000fe2000f8e603f */
[----:B------:R-:W-:Y:S01]  /*6000*/  VIADD R18, R18, 0x80 ;  /* 0x0000008012127836 */ /* 0x000fe20000000000 */
[----:B------:R-:W-:Y:S01]  /*6010*/  ULOP3.LUT UR8, UR8, 0x1000, UR29, 0xf8, !UPT ;  /* 0x0000100008087892 */ /* 0x000fe2000f8ef81d */
[----:B------:R-:W-:Y:S01]  /*6020*/  SEL R11, RZ, 0x1, P1 ;  /* 0x00000001ff0b7807 */ /* 0x000fe20000800000 */
[----:B------:R-:W-:Y:S01]  /*6030*/  UIADD3 UR21, UR22, 0x200, UR11 ;  /* 0x0000020016157890 */ /* 0x000fe2000fffe00b */
[----:B------:R-:W-:Y:S01]  /*6040*/  SEL R6, R6, RZ, P1 ;  /* 0x000000ff06067207 */ /* 0x000fe20000800000 */
[----:B------:R-:W-:Y:S01]  /*6050*/  UIADD3 UR22, UR22, 0x1c200, UR8 ;  /* 0x0001c20016167890 */ /* 0x000fe2000fffe008 */
[----:B------:R-:W-:Y:S01]  /*6060*/  LOP3.LUT R4, R4, R11, RZ, 0x3c, !PT ;  /* 0x0000000b04047212 */ /* 0x000fe200078e3cff */
[----:B------:R-:W-:Y:S01]  /*6070*/  UIADD3.X UR33, URZ, UR27, URZ, UP1, !UPT ;  /* 0x0000001b3f217290 */ /* 0x000fe20008ffe43f */
[----:B------:R-:W-:Y:S01]  /*6080*/  UMOV UR16, 0x0 ;  /* 0x0000000000107882 */ /* 0x000fe20000000000 */
[----:B------:R-:W-:Y:S01]  /*6090*/  UMOV UR17, 0x10000000 ;  /* 0x1000000000117882 */ /* 0x000fe20000000000 */
[----:B------:R-:W-:Y:S01]  /*60a0*/  UMOV UR11, UR23 ;  /* 0x00000017000b7c82 */ /* 0x000fe20008000000 */
[----:B------:R-:W-:-:S02]  /*60b0*/  UMOV UR8, UR21 ;  /* 0x0000001500087c82 */ /* 0x000fc40008000000 */
[----:B------:R0:W-:Y:S02]  /*60c0*/  UTMALDG.3D.MULTICAST [UR8], [UR14], UR20, desc[UR16] ;  /* 0x000010080e0073b4 */ /* 0x0001e40008011814 */
[----:B0-----:R-:W-:Y:S01]  /*60d0*/  UMOV UR8, UR22 ;  /* 0x0000001600087c82 */ /* 0x001fe20008000000 */
[----:B------:R-:W-:Y:S02]  /*60e0*/  UMOV UR11, UR24 ;  /* 0x00000018000b7c82 */ /* 0x000fe40008000000 */
[----:B------:R0:W-:Y:S02]  /*60f0*/  UTMALDG.3D.MULTICAST [UR8], [UR32], UR30, desc[UR16] ;  /* 0x00001008200073b4 */ /* 0x0001e4000801181e */
[----:B0-----:R-:W-:Y:S05]  /*6100*/  @P3 BRA `(.L_x_120) ;  /* 0xfffffffc00383947 */ /* 0x001fea000383ffff */
.L_x_116:
[----:B------:R-:W-:Y:S05]  /*6110*/  BSYNC B1 ;  /* 0x0000000000017941 */ /* 0x000fea0003800000 */
.L_x_115:
[----:B------:R-:W-:Y:S01]  /*6120*/  LOP3.LUT P5, RZ, R14, 0xff, RZ, 0xc0, !PT ;  /* 0x000000ff0eff7812 */ /* 0x000fe200078ac0ff */
[----:B------:R-:W-:Y:S01]  /*6130*/  VIADD R6, R15, UR13 ;  /* 0x0000000d0f067c36 */ /* 0x000fe20008000000 */
[----:B------:R-:W-:Y:S01]  /*6140*/  ULDC.64 UR8, c[0x0][0x650] ;  /* 0x0001940000087ab9 */ /* 0x000fe20000000a00 */
[----:B------:R-:W-:Y:S01]  /*6150*/  IMAD.U32 R11, RZ, RZ, UR13 ;  /* 0x0000000dff0b7e24 */ /* 0x000fe2000f8e00ff */
[----:B------:R-:W-:Y:S01]  /*6160*/  UISETP.GE.U32.AND UP0, UPT, UR13, 0xe, UPT ;  /* 0x0000000e0d00788c */ /* 0x000fe2000bf06070 */
[----:B------:R-:W-:Y:S01]  /*6170*/  BSSY B1, `(.L_x_121) ;  /* 0x000006c000017945 */ /* 0x000fe20003800000 */
[----:B------:R-:W-:Y:S02]  /*6180*/  SHF.R.U32.HI R4, RZ, 0x1, R6 ;  /* 0x00000001ff047819 */ /* 0x000fe40000011606 */
[----:B------:R-:W-:Y:S02]  /*6190*/  ISETP.GT.U32.AND P1, PT, R6, 0xd, PT ;  /* 0x0000000d0600780c */ /* 0x000fe40003f24070 */
[----:B------:R-:W-:-:S02]  /*61a0*/  PLOP3.LUT P3, PT, PT, PT, UP0, 0x80, 0x0 ;  /* 0x000000000000781c */ /* 0x000fc40003f6f008 */
[----:B------:R-:W-:Y:S01]  /*61b0*/  ISETP.LT.U32.AND P1, PT, R11, 0xe, P1 ;  /* 0x0000000e0b00780c */ /* 0x000fe20000f21070 */
[----:B------:R-:W0:Y:S01]  /*61c0*/  @P5 S2R R10, SR_CgaCtaId ;  /* 0x00000000000a5919 */ /* 0x000e220000008800 */
[----:B------:R-:W-:Y:S02]  /*61d0*/  @P5 MOV R5, 0x400 ;  /* 0x0000040000055802 */ /* 0x000fe40000000f00 */
[----:B------:R-:W-:Y:S02]  /*61e0*/  PRMT R14, RZ, 0x7610, R14 ;  /* 0x00007610ff0e7816 */ /* 0x000fe4000000000e */
[----:B0-----:R-:W-:Y:S01]  /*61f0*/  @P5 LEA R10, R10, R5, 0x18 ;  /* 0x000000050a0a5211 */ /* 0x001fe200078ec0ff */
[----:B------:R-:W-:-:S03]  /*6200*/  IMAD.WIDE.U32 R4, R4, -0x6db6db6d, RZ ;  /* 0x9249249304047825 */ /* 0x000fc600078e00ff */
[----:B------:R0:W-:Y:S01]  /*6210*/  @P5 SYNCS.ARRIVE.TRANS64.A1T0 RZ, [R10+URZ+0x118], RZ ;  /* 0x000118ff0aff59a7 */ /* 0x0001e2000810003f */
[----:B------:R-:W-:Y:S01]  /*6220*/  IADD3 R2, P5, R2, R8, RZ ;  /* 0x0000000802027210 */ /* 0x000fe20007fbe0ff */
[----:B------:R-:W-:Y:S01]  /*6230*/  IMAD.MOV.U32 R4, RZ, RZ, -0x1 ;  /* 0xffffffffff047424 */ /* 0x000fe200078e00ff */
[----:B------:R-:W-:Y:S02]  /*6240*/  SHF.R.U32.HI R11, RZ, 0x2, R5 ;  /* 0x00000002ff0b7819 */ /* 0x000fe40000011605 */
[----:B------:R-:W-:Y:S01]  /*6250*/  SEL R5, RZ, 0x1, !P1 ;  /* 0x00000001ff057807 */ /* 0x000fe20004800000 */
[----:B------:R-:W-:Y:S01]  /*6260*/  IMAD.X R3, R3, 0x1, R0, P5 ;  /* 0x0000000103037824 */ /* 0x000fe200028e0600 */
[----:B------:R-:W-:Y:S01]  /*6270*/  ISETP.GE.U32.AND P1, PT, R2, UR8, PT ;  /* 0x0000000802007c0c */ /* 0x000fe2000bf26070 */
[----:B------:R-:W-:Y:S01]  /*6280*/  IMAD R15, R11, -0xe, R6 ;  /* 0xfffffff20b0f7824 */ /* 0x000fe200078e0206 */
[----:B------:R-:W-:Y:S01]  /*6290*/  LOP3.LUT R12, R12, R5, RZ, 0x3c, !PT ;  /* 0x000000050c0c7212 */ /* 0x000fe200078e3cff */
[----:B------:R-:W-:Y:S01]  /*62a0*/  IMAD.MOV.U32 R6, RZ, RZ, -0x1 ;  /* 0xffffffffff067424 */ /* 0x000fe200078e00ff */
[----:B------:R-:W-:Y:S01]  /*62b0*/  ISETP.GE.U32.AND.EX P1, PT, R3, UR9, PT, P1 ;  /* 0x0000000903007c0c */ /* 0x000fe2000bf26110 */
[----:B------:R-:W-:Y:S01]  /*62c0*/  IMAD.MOV.U32 R5, RZ, RZ, -0x1 ;  /* 0xffffffffff057424 */ /* 0x000fe200078e00ff */
[----:B------:R-:W-:-:S02]  /*62d0*/  @P3 LOP3.LUT R12, R12, 0x1, R11, 0x78, !PT ;  /* 0x000000010c0c3812 */ /* 0x000fc400078e780b */
[----:B0-----:R-:W-:-:S09]  /*62e0*/  PRMT R10, RZ, 0x7610, R10 ;  /* 0x00007610ff0a7816 */ /* 0x001fd2000000000a */
[----:B------:R-:W-:Y:S05]  /*62f0*/  @P1 BRA `(.L_x_122) ;  /* 0x00000004004c1947 */ /* 0x000fea0003800000 */
[----:B------:R-:W0:Y:S01]  /*6300*/  S2R R17, SR_CTAID.X ;  /* 0x0000000000117919 */ /* 0x000e220000002500 */
[----:B------:R-:W-:Y:S01]  /*6310*/  ULDC.64 UR8, c[0x0][0x628] ;  /* 0x00018a0000087ab9 */ /* 0x000fe20000000a00 */
[----:B------:R-:W1:Y:S01]  /*6320*/  LDC R18, c[0x0][0x144] ;  /* 0x00005100ff127b82 */ /* 0x000e620000000800 */
[----:B------:R-:W-:Y:S01]  /*6330*/  ISETP.NE.U32.AND P1, PT, RZ, UR8, PT ;  /* 0x00000008ff007c0c */ /* 0x000fe2000bf25070 */
[----:B------:R-:W2:Y:S01]  /*6340*/  S2R R6, SR_CTAID.Y ;  /* 0x0000000000067919 */ /* 0x000ea20000002600 */
[----:B------:R-:W-:Y:S01]  /*6350*/  ULDC UR10, c[0x0][0x150] ;  /* 0x00005400000a7ab9 */ /* 0x000fe20000000800 */
[----:B------:R-:W-:Y:S01]  /*6360*/  ULDC UR11, c[0x0][0x630] ;  /* 0x00018c00000b7ab9 */ /* 0x000fe20000000800 */
[----:B------:R-:W-:Y:S01]  /*6370*/  ISETP.NE.AND.EX P1, PT, RZ, UR9, PT, P1 ;  /* 0x00000009ff007c0c */ /* 0x000fe2000bf25310 */
[----:B------:R-:W-:Y:S01]  /*6380*/  IMAD.MOV.U32 R4, RZ, RZ, R2 ;  /* 0x000000ffff047224 */ /* 0x000fe200078e0002 */
[----:B0-----:R-:W-:-:S05]  /*6390*/  I2FP.F32.U32 R5, R17 ;  /* 0x0000001100057245 */ /* 0x001fca0000201000 */
[----:B------:R-:W-:Y:S01]  /*63a0*/  FMUL R20, R5, UR10 ;  /* 0x0000000a05147c20 */ /* 0x000fe20008400000 */
[----:B------:R-:W-:-:S05]  /*63b0*/  IMAD.MOV.U32 R5, RZ, RZ, R3 ;  /* 0x000000ffff057224 */ /* 0x000fca00078e0003 */
[----:B--2---:R-:W-:Y:S05]  /*63c0*/  @!P1 BRA `(.L_x_123) ;  /* 0x0000000000289947 */ /* 0x004fea0003800000 */
[----:B------:R-:W-:Y:S02]  /*63d0*/  ULDC UR10, c[0x0][0x634] ;  /* 0x00018d00000a7ab9 */ /* 0x000fe40000000800 */
[----:B------:R-:W-:-:S05]  /*63e0*/  IADD3 R5, P1, R2, UR10, RZ ;  /* 0x0000000a02057c10 */ /* 0x000fca000ff3e0ff */
[----:B------:R-:W-:-:S04]  /*63f0*/  IMAD.X R19, RZ, RZ, R3, P1 ;  /* 0x000000ffff137224 */ /* 0x000fc800008e0603 */
[----:B------:R-:W-:-:S04]  /*6400*/  IMAD.WIDE.U32 R10, R19, UR8, RZ ;  /* 0x00000008130a7c25 */ /* 0x000fc8000f8e00ff */
[----:B------:R-:W-:-:S04]  /*6410*/  IMAD.WIDE.U32 R10, P1, R5, UR9, R10 ;  /* 0x00000009050a7c25 */ /* 0x000fc8000f82000a */
[----:B------:R-:W-:-:S04]  /*6420*/  IMAD.WIDE.U32 R4, R5, UR8, RZ ;  /* 0x0000000805047c25 */ /* 0x000fc8000f8e00ff */
[----:B------:R-:W-:Y:S01]  /*6430*/  IMAD.MOV.U32 R4, RZ, RZ, R11 ;  /* 0x000000ffff047224 */ /* 0x000fe200078e000b */
[----:B------:R-:W-:Y:S01]  /*6440*/  IADD3 RZ, P3, R5, R10, RZ ;  /* 0x0000000a05ff7210 */ /* 0x000fe20007f7e0ff */
[----:B------:R-:W-:-:S04]  /*6450*/  IMAD.X R5, RZ, RZ, RZ, P1 ;  /* 0x000000ffff057224 */ /* 0x000fc800008e06ff */
[----:B------:R-:W-:-:S08]  /*6460*/  IMAD.WIDE.U32.X R4, R19, UR9, R4, P3 ;  /* 0x0000000913047c25 */ /* 0x000fd000098e0404 */
.L_x_123:
[--C-:B------:R-:W-:Y:S01]  /*6470*/  SHF.R.U64 R16, R4, UR11, R5.reuse ;  /* 0x0000000b04107c19 */ /* 0x100fe20008001205 */
[----:B------:R-:W0:Y:S01]  /*6480*/  F2I.U32.TRUNC.NTZ R20, R20 ;  /* 0x0000001400147305 */ /* 0x000e22000020f000 */
[----:B------:R-:W-:Y:S01]  /*6490*/  SHF.R.U32.HI R4, RZ, UR11, R5 ;  /* 0x0000000bff047c19 */ /* 0x000fe20008011605 */
[----:B------:R-:W-:Y:S01]  /*64a0*/  ULDC.64 UR8, c[0x0][0x620] ;  /* 0x0001880000087ab9 */ /* 0x000fe20000000a00 */
[----:B------:R-:W-:Y:S01]  /*64b0*/  IADD3 R11, P1, RZ, -R16, RZ ;  /* 0x80000010ff0b7210 */ /* 0x000fe20007f3e0ff */
[----:B------:R-:W-:Y:S01]  /*64c0*/  ULDC.64 UR10, c[0x0][0x640] ;  /* 0x00019000000a7ab9 */ /* 0x000fe20000000a00 */
[----:B------:R-:W2:Y:S03]  /*64d0*/  LDC R21, c[0x0][0x148] ;  /* 0x00005200ff157b82 */ /* 0x000ea60000000800 */
[----:B------:R-:W-:Y:S01]  /*64e0*/  IMAD.X R4, RZ, RZ, ~R4, P1 ;  /* 0x000000ffff047224 */ /* 0x000fe200008e0e04 */
[----:B------:R-:W-:-:S03]  /*64f0*/  ISETP.NE.U32.AND P1, PT, RZ, UR10, PT ;  /* 0x0000000aff007c0c */ /* 0x000fc6000bf25070 */
[----:B------:R-:W-:Y:S01]  /*6500*/  IMAD R10, R4, UR8, RZ ;  /* 0x00000008040a7c24 */ /* 0x000fe2000f8e02ff */
[----:B------:R-:W-:Y:S01]  /*6510*/  ISETP.NE.AND.EX P1, PT, RZ, UR11, PT, P1 ;  /* 0x0000000bff007c0c */ /* 0x000fe2000bf25310 */
[----:B------:R-:W-:Y:S01]  /*6520*/  IMAD.WIDE.U32 R4, R11, UR8, R2 ;  /* 0x000000080b047c25 */ /* 0x000fe2000f8e0002 */
[----:B------:R-:W-:-:S03]  /*6530*/  ULDC UR8, c[0x0][0x618] ;  /* 0x0001860000087ab9 */ /* 0x000fc60000000800 */
[----:B------:R-:W-:Y:S01]  /*6540*/  IMAD R11, R11, UR9, R10 ;  /* 0x000000090b0b7c24 */ /* 0x000fe2000f8e020a */
[----:B------:R-:W-:Y:S01]  /*6550*/  ULDC UR9, c[0x0][0x154] ;  /* 0x0000550000097ab9 */ /* 0x000fe20000000800 */
[----:B0-----:R-:W-:Y:S02]  /*6560*/  IMAD.MOV R10, RZ, RZ, -R20 ;  /* 0x000000ffff0a7224 */ /* 0x001fe400078e0a14 */
[----:B------:R-:W-:Y:S02]  /*6570*/  IMAD.IADD R5, R5, 0x1, R11 ;  /* 0x0000000105057824 */ /* 0x000fe400078e020b */
[----:B-1----:R-:W-:Y:S01]  /*6580*/  IMAD R17, R18, R10, R17 ;  /* 0x0000000a12117224 */ /* 0x002fe200078e0211 */
[----:B------:R-:W-:Y:S02]  /*6590*/  I2FP.F32.U32 R10, R6 ;  /* 0x00000006000a7245 */ /* 0x000fe40000201000 */
[--C-:B------:R-:W-:Y:S02]  /*65a0*/  SHF.R.U64 R18, R4, UR8, R5.reuse ;  /* 0x0000000804127c19 */ /* 0x100fe40008001205 */
[----:B------:R-:W-:Y:S01]  /*65b0*/  SHF.R.U32.HI R5, RZ, UR8, R5 ;  /* 0x00000008ff057c19 */ /* 0x000fe20008011605 */
[----:B------:R-:W-:Y:S01]  /*65c0*/  FMUL R10, R10, UR9 ;  /* 0x000000090a0a7c20 */ /* 0x000fe20008400000 */
[----:B------:R-:W-:-:S02]  /*65d0*/  ULDC UR8, c[0x0][0x608] ;  /* 0x0001820000087ab9 */ /* 0x000fc40000000800 */
[--C-:B------:R-:W-:Y:S01]  /*65e0*/  SHF.R.U64 R20, R18, UR8, R5.reuse ;  /* 0x0000000812147c19 */ /* 0x100fe20008001205 */
[----:B------:R0:W1:Y:S01]  /*65f0*/  F2I.U32.TRUNC.NTZ R22, R10 ;  /* 0x0000000a00167305 */ /* 0x000062000020f000 */
[----:B------:R-:W-:Y:S01]  /*6600*/  SHF.R.U32.HI R5, RZ, UR8, R5 ;  /* 0x00000008ff057c19 */ /* 0x000fe20008011605 */
[----:B------:R-:W-:-:S03]  /*6610*/  ULDC UR8, c[0x0][0x658] ;  /* 0x0001960000087ab9 */ /* 0x000fc60000000800 */
[--C-:B------:R-:W-:Y:S02]  /*6620*/  SHF.R.U64 R19, R20, UR8, R5.reuse ;  /* 0x0000000814137c19 */ /* 0x100fe40008001205 */
[----:B------:R-:W-:-:S03]  /*6630*/  SHF.R.U32.HI R23, RZ, UR8, R5 ;  /* 0x00000008ff177c19 */ /* 0x000fc60008011605 */
[----:B------:R-:W-:Y:S02]  /*6640*/  IMAD.MOV.U32 R4, RZ, RZ, R19 ;  /* 0x000000ffff047224 */ /* 0x000fe400078e0013 */
[----:B------:R-:W-:Y:S01]  /*6650*/  IMAD.MOV.U32 R5, RZ, RZ, R23 ;  /* 0x000000ffff057224 */ /* 0x000fe200078e0017 */
[----:B0-----:R-:W-:Y:S06]  /*6660*/  @!P1 BRA `(.L_x_124) ;  /* 0x0000000000289947 */ /* 0x001fec0003800000 */
        /* <DEDUP_REMOVED lines=10> */
.L_x_124:
[----:B------:R-:W-:Y:S01]  /*6710*/  ULDC UR8, c[0x0][0x648] ;  /* 0x0001920000087ab9 */ /* 0x000fe20000000800 */
[----:B-1----:R-:W-:Y:S01]  /*6720*/  IMAD.MOV R22, RZ, RZ, -R22 ;  /* 0x000000ffff167224 */ /* 0x002fe200078e0a16 */
[----:B------:R-:W-:Y:S01]  /*6730*/  SHF.R.U64 R5, R4, UR8, R5 ;  /* 0x0000000804057c19 */ /* 0x000fe20008001205 */
[----:B------:R-:W-:Y:S01]  /*6740*/  ULDC UR8, c[0x0][0x638] ;  /* 0x00018e0000087ab9 */ /* 0x000fe20000000800 */
[----:B------:R-:W-:Y:S01]  /*6750*/  LOP3.LUT R4, R20, UR7, RZ, 0xc0, !PT ;  /* 0x0000000714047c12 */ /* 0x000fe2000f8ec0ff */
[----:B--2---:R-:W-:Y:S01]  /*6760*/  @P4 IMAD R17, R21, R22, R6 ;  /* 0x0000001615114224 */ /* 0x004fe200078e0206 */
[----:B------:R-:W-:Y:S01]  /*6770*/  LOP3.LUT R18, R18, UR4, RZ, 0xc0, !PT ;  /* 0x0000000412127c12 */ /* 0x000fe2000f8ec0ff */
[----:B------:R-:W-:Y:S01]  /*6780*/  IMAD.MOV R6, RZ, RZ, -R5 ;  /* 0x000000ffff067224 */ /* 0x000fe200078e0a05 */
[----:B------:R-:W-:Y:S01]  /*6790*/  ULDC UR9, c[0x0][0x610] ;  /* 0x0001840000097ab9 */ /* 0x000fe20000000800 */
[----:B------:R-:W-:Y:S02]  /*67a0*/  IMAD R4, R5, UR5, R4 ;  /* 0x0000000505047c24 */ /* 0x000fe4000f8e0204 */
[----:B------:R-:W-:Y:S01]  /*67b0*/  IMAD R19, R6, UR8, R19 ;  /* 0x0000000806137c24 */ /* 0x000fe2000f8e0213 */
[----:B------:R-:W-:Y:S01]  /*67c0*/  ULDC UR8, c[0x0][0x600] ;  /* 0x0001800000087ab9 */ /* 0x000fe20000000800 */
[----:B------:R-:W-:-:S02]  /*67d0*/  IMAD R17, R4, UR9, R17 ;  /* 0x0000000904117c24 */ /* 0x000fc4000f8e0211 */
[----:B------:R-:W-:Y:S02]  /*67e0*/  IMAD R6, R19, UR8, R18 ;  /* 0x0000000813067c24 */ /* 0x000fe4000f8e0212 */
[----:B------:R-:W-:Y:S02]  /*67f0*/  IMAD.MOV.U32 R10, RZ, RZ, 0x1 ;  /* 0x00000001ff0a7424 */ /* 0x000fe400078e00ff */
[----:B------:R-:W-:Y:S01]  /*6800*/  IMAD.MOV.U32 R5, RZ, RZ, R16 ;  /* 0x000000ffff057224 */ /* 0x000fe200078e0010 */
[----:B------:R-:W-:Y:S02]  /*6810*/  SEL R4, R6, R17, !P4 ;  /* 0x0000001106047207 */ /* 0x000fe40006000000 */
[----:B------:R-:W-:-:S07]  /*6820*/  SEL R6, R17, R6, !P4 ;  /* 0x0000000611067207 */ /* 0x000fce0006000000 */
.L_x_122:
[----:B------:R-:W-:Y:S05]  /*6830*/  BSYNC B1 ;  /* 0x0000000000017941 */ /* 0x000fea0003800000 */
.L_x_121:
[----:B------:R-:W-:-:S13]  /*6840*/  LOP3.LUT P1, RZ, R10, 0xff, RZ, 0xc0, !PT ;  /* 0x000000ff0aff7812 */ /* 0x000fda000782c0ff */
[----:B------:R-:W-:Y:S05]  /*6850*/  @P1 BRA `(.L_x_125) ;  /* 0xfffffff4002c1947 */ /* 0x000fea000383ffff */
[----:B------:R-:W-:Y:S05]  /*6860*/  BSYNC B0 ;  /* 0x0000000000007941 */ /* 0x000fea0003800000 */
.L_x_113:
[----:B------:R-:W-:-:S03]  /*6870*/  UMOV UR8, 0xffffffff ;  /* 0xffffffff00087882 */ /* 0x000fc60000000000 */
[----:B------:R-:W-:Y:S05]  /*6880*/  BRA.DIV UR8, `(.L_x_126) ;  /* 0x0000000a08b47947 */ /* 0x000fea000b800000 */
[----:B------:R-:W-:-:S13]  /*6890*/  ELECT P0, URZ, PT ;  /* 0x00000000003f782f */ /* 0x000fda0003800000 */
.L_x_152:
[----:B------:R-:W-:Y:S04]  /*68a0*/  BSSY B0, `(.L_x_127) ;  /* 0x0000085000007945 */ /* 0x000fe80003800000 */
[----:B------:R-:W-:Y:S05]  /*68b0*/  @!P0 BRA `(.L_x_128) ;  /* 0x00000008000c8947 */ /* 0x000fea0003800000 */
[----:B------:R-:W-:-:S04]  /*68c0*/  LOP3.LUT R7, R7, 0x2, RZ, 0xfc, !PT ;  /* 0x0000000207077812 */ /* 0x000fc800078efcff */
[----:B------:R-:W-:-:S13]  /*68d0*/  ISETP.NE.AND P0, PT, R7, 0x3, PT ;  /* 0x000000030700780c */ /* 0x000fda0003f05270 */
[----:B------:R-:W-:Y:S05]  /*68e0*/  @!P0 BRA `(.L_x_129) ;  /* 0x0000000000048947 */ /* 0x000fea0003800000 */
[----:B------:R-:W-:Y:S01]  /*68f0*/  BPT.TRAP 0x1 ;  /* 0x000000040000795c */ /* 0x000fe20000300000 */
.L_x_129:
[----:B------:R-:W0:Y:S01]  /*6900*/  S2R R3, SR_CgaCtaId ;  /* 0x0000000000037919 */ /* 0x000e220000008800 */
[----:B------:R-:W-:Y:S02]  /*6910*/  MOV R0, 0x400 ;  /* 0x0000040000007802 */ /* 0x000fe40000000f00 */
[----:B------:R-:W-:Y:S02]  /*6920*/  SHF.L.U32 R2, R12, 0x1f, RZ ;  /* 0x0000001f0c027819 */ /* 0x000fe400000006ff */
[----:B0-----:R-:W-:-:S05]  /*6930*/  LEA R0, R3, R0, 0x18 ;  /* 0x0000000003007211 */ /* 0x001fca00078ec0ff */
[----:B------:R-:W-:-:S04]  /*6940*/  VIADD R0, R0, 0x70 ;  /* 0x0000007000007836 */ /* 0x000fc80000000000 */
[C---:B------:R-:W-:Y:S02]  /*6950*/  IMAD R5, R15.reuse, 0x8, R0 ;  /* 0x000000080f057824 */ /* 0x040fe400078e0200 */
[----:B------:R-:W-:Y:S02]  /*6960*/  VIADD R15, R15, 0x1 ;  /* 0x000000010f0f7836 */ /* 0x000fe40000000000 */
[----:B------:R-:W0:Y:S03]  /*6970*/  SYNCS.PHASECHK.TRANS64.TRYWAIT P0, [R5+URZ], R2 ;  /* 0x00000002050075a7 */ /* 0x000e26000800017f */
[----:B------:R-:W-:-:S04]  /*6980*/  ISETP.NE.AND P1, PT, R15, 0xe, PT ;  /* 0x0000000e0f00780c */ /* 0x000fc80003f25270 */
[----:B------:R-:W-:Y:S02]  /*6990*/  SEL R3, RZ, 0x1, P1 ;  /* 0x00000001ff037807 */ /* 0x000fe40000800000 */
[----:B------:R-:W-:Y:S02]  /*69a0*/  SEL R15, R15, RZ, P1 ;  /* 0x000000ff0f0f7207 */ /* 0x000fe40000800000 */
[----:B------:R-:W-:-:S03]  /*69b0*/  LOP3.LUT R12, R12, R3, RZ, 0x3c, !PT ;  /* 0x000000030c0c7212 */ /* 0x000fc600078e3cff */
[----:B------:R-:W-:Y:S01]  /*69c0*/  IMAD R7, R15, 0x8, R0 ;  /* 0x000000080f077824 */ /* 0x000fe200078e0200 */
[----:B------:R-:W-:Y:S01]  /*69d0*/  SHF.L.U32 R4, R12, 0x1f, RZ ;  /* 0x0000001f0c047819 */ /* 0x000fe200000006ff */
[----:B0-----:R-:W-:Y:S06]  /*69e0*/  @!P0 BRA `(.L_x_130) ;  /* 0x0000000800808947 */ /* 0x001fec0003800000 */
.L_x_153:
[----:B------:R-:W1:Y:S01]  /*69f0*/  SYNCS.PHASECHK.TRANS64.TRYWAIT P0, [R7+URZ], R4 ;  /* 0x00000004070075a7 */ /* 0x000e62000800017f */
[----:B0-----:R-:W-:-:S05]  /*6a00*/  VIADD R2, R15, 0x1 ;  /* 0x000000010f027836 */ /* 0x001fca0000000000 */
[----:B------:R-:W-:-:S04]  /*6a10*/  ISETP.NE.AND P1, PT, R2, 0xe, PT ;  /* 0x0000000e0200780c */ /* 0x000fc80003f25270 */
[----:B------:R-:W-:Y:S02]  /*6a20*/  SEL R3, RZ, 0x1, P1 ;  /* 0x00000001ff037807 */ /* 0x000fe40000800000 */
[----:B------:R-:W-:Y:S02]  /*6a30*/  SEL R9, R2, RZ, P1 ;  /* 0x000000ff02097207 */ /* 0x000fe40000800000 */
[----:B------:R-:W-:-:S03]  /*6a40*/  LOP3.LUT R12, R12, R3, RZ, 0x3c, !PT ;  /* 0x000000030c0c7212 */ /* 0x000fc600078e3cff */
[----:B------:R-:W-:Y:S01]  /*6a50*/  IMAD R6, R9, 0x8, R0 ;  /* 0x0000000809067824 */ /* 0x000fe200078e0200 */
[----:B------:R-:W-:Y:S01]  /*6a60*/  SHF.L.U32 R5, R12, 0x1f, RZ ;  /* 0x0000001f0c057819 */ /* 0x000fe200000006ff */
[----:B-1----:R-:W-:Y:S06]  /*6a70*/  @!P0 BRA `(.L_x_131) ;  /* 0x0000000800708947 */ /* 0x002fec0003800000 */
.L_x_154:
[----:B------:R-:W1:Y:S01]  /*6a80*/  SYNCS.PHASECHK.TRANS64.TRYWAIT P0, [R6+URZ], R5 ;  /* 0x00000005060075a7 */ /* 0x000e62000800017f */
[----:B------:R-:W-:-:S05]  /*6a90*/  VIADD R2, R9, 0x1 ;  /* 0x0000000109027836 */ /* 0x000fca0000000000 */
[----:B------:R-:W-:-:S04]  /*6aa0*/  ISETP.NE.AND P1, PT, R2, 0xe, PT ;  /* 0x0000000e0200780c */ /* 0x000fc80003f25270 */
[----:B------:R-:W-:Y:S02]  /*6ab0*/  SEL R3, RZ, 0x1, P1 ;  /* 0x00000001ff037807 */ /* 0x000fe40000800000 */
[----:B0-----:R-:W-:Y:S02]  /*6ac0*/  SEL R7, R2, RZ, P1 ;  /* 0x000000ff02077207 */ /* 0x001fe40000800000 */
[----:B------:R-:W-:-:S03]  /*6ad0*/  LOP3.LUT R12, R12, R3, RZ, 0x3c, !PT ;  /* 0x000000030c0c7212 */ /* 0x000fc600078e3cff */
[----:B------:R-:W-:Y:S01]  /*6ae0*/  IMAD R9, R7, 0x8, R0 ;  /* 0x0000000807097824 */ /* 0x000fe200078e0200 */
[----:B------:R-:W-:Y:S01]  /*6af0*/  SHF.L.U32 R4, R12, 0x1f, RZ ;  /* 0x0000001f0c047819 */ /* 0x000fe200000006ff */
[----:B-1----:R-:W-:Y:S06]  /*6b00*/  @!P0 BRA `(.L_x_132) ;  /* 0x0000000800608947 */ /* 0x002fec0003800000 */
.L_x_155:
[----:B------:R-:W1:Y:S01]  /*6b10*/  SYNCS.PHASECHK.TRANS64.TRYWAIT P0, [R9+URZ], R4 ;  /* 0x00000004090075a7 */ /* 0x000e62000800017f */
[----:B------:R-:W-:-:S05]  /*6b20*/  VIADD R2, R7, 0x1 ;  /* 0x0000000107027836 */ /* 0x000fca0000000000 */
[----:B------:R-:W-:-:S04]  /*6b30*/  ISETP.NE.AND P1, PT, R2, 0xe, PT ;  /* 0x0000000e0200780c */ /* 0x000fc80003f25270 */
[----:B------:R-:W-:Y:S02]  /*6b40*/  SEL R3, RZ, 0x1, P1 ;  /* 0x00000001ff037807 */ /* 0x000fe40000800000 */
[----:B------:R-:W-:Y:S02]  /*6b50*/  SEL R7, R2, RZ, P1 ;  /* 0x000000ff02077207 */ /* 0x000fe40000800000 */
[----:B------:R-:W-:-:S03]  /*6b60*/  LOP3.LUT R12, R12, R3, RZ, 0x3c, !PT ;  /* 0x000000030c0c7212 */ /* 0x000fc600078e3cff */
[----:B0-----:R-:W-:Y:S01]  /*6b70*/  IMAD R6, R7, 0x8, R0 ;  /* 0x0000000807067824 */ /* 0x001fe200078e0200 */
[----:B------:R-:W-:Y:S01]  /*6b80*/  SHF.L.U32 R5, R12, 0x1f, RZ ;  /* 0x0000001f0c057819 */ /* 0x000fe200000006ff */
[----:B-1----:R-:W-:Y:S06]  /*6b90*/  @!P0 BRA `(.L_x_133) ;  /* 0x0000000800508947 */ /* 0x002fec0003800000 */
.L_x_156:
        /* <DEDUP_REMOVED lines=9> */
.L_x_157:
        /* <DEDUP_REMOVED lines=9> */
.L_x_158:
        /* <DEDUP_REMOVED lines=9> */
.L_x_159:
        /* <DEDUP_REMOVED lines=9> */
.L_x_160:
        /* <DEDUP_REMOVED lines=9> */
.L_x_161:
        /* <DEDUP_REMOVED lines=9> */
.L_x_162:
        /* <DEDUP_REMOVED lines=9> */
.L_x_163:
        /* <DEDUP_REMOVED lines=9> */
.L_x_164:
[----:B------:R-:W1:Y:S01]  /*7020*/  SYNCS.PHASECHK.TRANS64.TRYWAIT P0, [R6+URZ], R5 ;  /* 0x00000005060075a7 */ /* 0x000e62000800017f */
[----:B------:R-:W-:-:S05]  /*7030*/  VIADD R2, R7, 0x1 ;  /* 0x0000000107027836 */ /* 0x000fca0000000000 */
[----:B------:R-:W-:-:S04]  /*7040*/  ISETP.NE.AND P1, PT, R2, 0xe, PT ;  /* 0x0000000e0200780c */ /* 0x000fc80003f25270 */
[----:B0-----:R-:W-:Y:S02]  /*7050*/  SEL R4, RZ, 0x1, P1 ;  /* 0x00000001ff047807 */ /* 0x001fe40000800000 */
[----:B------:R-:W-:Y:S02]  /*7060*/  SEL R3, R2, RZ, P1 ;  /* 0x000000ff02037207 */ /* 0x000fe40000800000 */
[----:B------:R-:W-:Y:S01]  /*7070*/  LOP3.LUT R4, R11, R4, RZ, 0x3c, !PT ;  /* 0x000000040b047212 */ /* 0x000fe200078e3cff */
[----:B-1----:R-:W-:Y:S06]  /*7080*/  @!P0 BRA `(.L_x_142) ;  /* 0x0000000400c88947 */ /* 0x002fec0003800000 */
.L_x_165:
[----:B------:R-:W-:Y:S01]  /*7090*/  IMAD R3, R3, 0x8, R0 ;  /* 0x0000000803037824 */ /* 0x000fe200078e0200 */
[----:B------:R-:W-:-:S07]  /*70a0*/  SHF.L.U32 R0, R4, 0x1f, RZ ;  /* 0x0000001f04007819 */ /* 0x000fce00000006ff */
.L_x_143:
[----:B-1----:R1:W2:Y:S02]  /*70b0*/  SYNCS.PHASECHK.TRANS64.TRYWAIT P0, [R3+URZ], R0 ;  /* 0x00000000030075a7 */ /* 0x0022a4000800017f */
[----:B--2---:R-:W-:Y:S05]  /*70c0*/  @!P0 NANOSLEEP.SYNCS 0x989680 ;  /* 0x009896800000895d */ /* 0x004fea0003900000 */
[----:B------:R-:W2:Y:S02]  /*70d0*/  @!P0 SYNCS.PHASECHK.TRANS64 P0, [R3+URZ], R0 ;  /* 0x00000000030085a7 */ /* 0x000ea4000800007f */
[----:B--2---:R-:W-:Y:S05]  /*70e0*/  @!P0 BRA `(.L_x_143) ;  /* 0xfffffffc00f08947 */ /* 0x004fea000383ffff */
.L_x_128:
[----:B------:R-:W-:Y:S05]  /*70f0*/  BSYNC B0 ;  /* 0x0000000000007941 */ /* 0x000fea0003800000 */
.L_x_127:
[----:B------:R-:W-:Y:S05]  /*7100*/  EXIT ;  /* 0x000000000000794d */ /* 0x000fea0003800000 */
.L_x_20:
[----:B0-----:R-:W-:-:S04]  /*7110*/  IMAD.U32 R17, RZ, RZ, UR11 ;  /* 0x0000000bff117e24 */ /* 0x001fc8000f8e00ff */
[----:B------:R0:W1:Y:S03]  /*7120*/  SYNCS.PHASECHK.TRANS64.TRYWAIT P0, [R17+URZ+-0x8], R16 ;  /* 0xfffff810110075a7 */ /* 0x000066000800017f */
[----:B-1----:R-:W-:Y:S05]  /*7130*/  @!P0 NANOSLEEP.SYNCS 0x989680 ;  /* 0x009896800000895d */ /* 0x002fea0003900000 */
[----:B------:R-:W1:Y:S02]  /*7140*/  @!P0 SYNCS.PHASECHK.TRANS64 P0, [R17+URZ+-0x8], R16 ;  /* 0xfffff810110085a7 */ /* 0x000e64000800007f */
[----:B-1----:R-:W-:Y:S05]  /*7150*/  @!P0 BRA `(.L_x_20) ;  /* 0xfffffffc00ec8947 */ /* 0x002fea000383ffff */
[----:B------:R-:W-:Y:S05]  /*7160*/  BRA `(.L_x_144) ;  /* 0xffffffa400c87947 */ /* 0x000fea000383ffff */
.L_x_25:
[----:B-1----:R-:W-:-:S04]  /*7170*/  IMAD.U32 R17, RZ, RZ, UR6 ;  /* 0x00000006ff117e24 */ /* 0x002fc8000f8e00ff */
[----:B------:R1:W4:Y:S03]  /*7180*/  SYNCS.PHASECHK.TRANS64.TRYWAIT P0, [R17+URZ], R16 ;  /* 0x00000010110075a7 */ /* 0x000326000800017f */
[----:B----4-:R-:W-:Y:S05]  /*7190*/  @!P0 NANOSLEEP.SYNCS 0x989680 ;  /* 0x009896800000895d */ /* 0x010fea0003900000 */
[----:B------:R-:W4:Y:S02]  /*71a0*/  @!P0 SYNCS.PHASECHK.TRANS64 P0, [R17+URZ], R16 ;  /* 0x00000010110085a7 */ /* 0x000f24000800007f */
[----:B----4-:R-:W-:Y:S05]  /*71b0*/  @!P0 BRA `(.L_x_25) ;  /* 0xfffffffc00ec8947 */ /* 0x010fea000383ffff */
[----:B------:R-:W-:Y:S05]  /*71c0*/  BRA `(.L_x_24) ;  /* 0xffffffa800707947 */ /* 0x000fea000383ffff */
.L_x_31:
[----:B-1----:R-:W-:-:S04]  /*71d0*/  IMAD.U32 R19, RZ, RZ, UR16 ;  /* 0x00000010ff137e24 */ /* 0x002fc8000f8e00ff */
[----:B------:R1:W4:Y:S03]  /*71e0*/  SYNCS.PHASECHK.TRANS64.TRYWAIT P0, [R19+URZ], R18 ;  /* 0x00000012130075a7 */ /* 0x000326000800017f */
[----:B----4-:R-:W-:Y:S05]  /*71f0*/  @!P0 NANOSLEEP.SYNCS 0x989680 ;  /* 0x009896800000895d */ /* 0x010fea0003900000 */
[----:B------:R-:W4:Y:S02]  /*7200*/  @!P0 SYNCS.PHASECHK.TRANS64 P0, [R19+URZ], R18 ;  /* 0x00000012130085a7 */ /* 0x000f24000800007f */
[----:B----4-:R-:W-:Y:S05]  /*7210*/  @!P0 BRA `(.L_x_31) ;  /* 0xfffffffc00ec8947 */ /* 0x010fea000383ffff */
[----:B------:R-:W-:Y:S05]  /*7220*/  BRA `(.L_x_30) ;  /* 0xffffffac00f47947 */ /* 0x000fea000383ffff */
.L_x_41:
[----:B0-----:R-:W-:-:S04]  /*7230*/  IMAD.U32 R17, RZ, RZ, UR11 ;  /* 0x0000000bff117e24 */ /* 0x001fc8000f8e00ff */
[----:B------:R0:W1:Y:S03]  /*7240*/  SYNCS.PHASECHK.TRANS64.TRYWAIT P0, [R17+URZ+0x8], R16 ;  /* 0x00000810110075a7 */ /* 0x000066000800017f */
[----:B-1----:R-:W-:Y:S05]  /*7250*/  @!P0 NANOSLEEP.SYNCS 0x989680 ;  /* 0x009896800000895d */ /* 0x002fea0003900000 */
[----:B------:R-:W1:Y:S02]  /*7260*/  @!P0 SYNCS.PHASECHK.TRANS64 P0, [R17+URZ+0x8], R16 ;  /* 0x00000810110085a7 */ /* 0x000e64000800007f */
[----:B-1----:R-:W-:Y:S05]  /*7270*/  @!P0 BRA `(.L_x_41) ;  /* 0xfffffffc00ec8947 */ /* 0x002fea000383ffff */
[----:B------:R-:W-:Y:S05]  /*7280*/  BRA `(.L_x_145) ;  /* 0xffffffb8007c7947 */ /* 0x000fea000383ffff */
.L_x_114:
[----:B------:R-:W-:Y:S01]  /*7290*/  BSSY B1, `(.L_x_146) ;  /* 0x0000006000017945 */ /* 0x000fe20003800000 */
[----:B------:R-:W-:-:S07]  /*72a0*/  IMAD.MOV.U32 R10, RZ, RZ, -0x1 ;  /* 0xffffffffff0a7424 */ /* 0x000fce00078e00ff */
[----:B------:R-:W-:Y:S05]  /*72b0*/  WARPSYNC.COLLECTIVE R10, `(.L_x_147) ;  /* 0x000000000a0c7348 */ /* 0x000fea0003c00000 */
[----:B------:R-:W-:Y:S02]  /*72c0*/  ELECT P1, UR62, PT ;  /* 0x00000000003e782f */ /* 0x000fe40003820000 */
[----:B------:R-:W-:Y:S01]  /*72d0*/  MOV R10, UR62 ;  /* 0x0000003e000a7c02 */ /* 0x000fe20008000f00 */
[----:B------:R-:W-:Y:S10]  /*72e0*/  ENDCOLLECTIVE ;  /* 0x000000000000791b */ /* 0x000ff40003800000 */
.L_x_147:
[----:B------:R-:W-:Y:S05]  /*72f0*/  BSYNC B1 ;  /* 0x0000000000017941 */ /* 0x000fea0003800000 */
.L_x_146:
[----:B------:R-:W-:Y:S05]  /*7300*/  BRA `(.L_x_148) ;  /* 0xffffffe8008c7947 */ /* 0x000fea000383ffff */
.L_x_117:
[----:B-1----:R1:W2:Y:S02]  /*7310*/  SYNCS.PHASECHK.TRANS64.TRYWAIT P1, [R19+URZ+0x70], R10 ;  /* 0x0000700a130075a7 */ /* 0x0022a4000802017f */
[----:B--2---:R-:W-:Y:S05]  /*7320*/  @!P1 NANOSLEEP.SYNCS 0x989680 ;  /* 0x009896800000995d */ /* 0x004fea0003900000 */
[----:B------:R-:W2:Y:S02]  /*7330*/  @!P1 SYNCS.PHASECHK.TRANS64 P1, [R19+URZ+0x70], R10 ;  /* 0x0000700a130095a7 */ /* 0x000ea4000802007f */
[----:B--2---:R-:W-:Y:S05]  /*7340*/  @!P1 BRA `(.L_x_117) ;  /* 0xfffffffc00f09947 */ /* 0x004fea000383ffff */
[----:B------:R-:W-:Y:S05]  /*7350*/  BRA `(.L_x_149) ;  /* 0xffffffe800c47947 */ /* 0x000fea000383ffff */
.L_x_126:
[----:B------:R-:W-:Y:S01]  /*7360*/  BSSY B0, `(.L_x_150) ;  /* 0x0000006000007945 */ /* 0x000fe20003800000 */
[----:B------:R-:W-:-:S07]  /*7370*/  IMAD.MOV.U32 R10, RZ, RZ, -0x1 ;  /* 0xffffffffff0a7424 */ /* 0x000fce00078e00ff */
[----:B------:R-:W-:Y:S05]  /*7380*/  WARPSYNC.COLLECTIVE R10, `(.L_x_151) ;  /* 0x000000000a0c7348 */ /* 0x000fea0003c00000 */
[----:B------:R-:W-:Y:S02]  /*7390*/  ELECT P1, UR62, PT ;  /* 0x00000000003e782f */ /* 0x000fe40003820000 */
[----:B------:R-:W-:Y:S01]  /*73a0*/  MOV R10, UR62 ;  /* 0x0000003e000a7c02 */ /* 0x000fe20008000f00 */
[----:B------:R-:W-:Y:S10]  /*73b0*/  ENDCOLLECTIVE ;  /* 0x000000000000791b */ /* 0x000ff40003800000 */
.L_x_151:
[----:B------:R-:W-:Y:S05]  /*73c0*/  BSYNC B0 ;  /* 0x0000000000007941 */ /* 0x000fea0003800000 */
.L_x_150:
[----:B------:R-:W-:Y:S01]  /*73d0*/  PLOP3.LUT P0, PT, P1, PT, PT, 0x80, 0x0 ;  /* 0x000000000000781c */ /* 0x000fe20000f0f070 */
[----:B------:R-:W-:-:S12]  /*73e0*/  BRA `(.L_x_152) ;  /* 0xfffffff4002c7947 */ /* 0x000fd8000383ffff */
.L_x_130:
[----:B0-----:R0:W1:Y:S02]  /*73f0*/  SYNCS.PHASECHK.TRANS64.TRYWAIT P0, [R5+URZ], R2 ;  /* 0x00000002050075a7 */ /* 0x001064000800017f */
[----:B-1----:R-:W-:Y:S05]  /*7400*/  @!P0 NANOSLEEP.SYNCS 0x989680 ;  /* 0x009896800000895d */ /* 0x002fea0003900000 */
[----:B------:R-:W1:Y:S02]  /*7410*/  @!P0 SYNCS.PHASECHK.TRANS64 P0, [R5+URZ], R2 ;  /* 0x00000002050085a7 */ /* 0x000e64000800007f */
[----:B-1----:R-:W-:Y:S05]  /*7420*/  @!P0 BRA `(.L_x_130) ;  /* 0xfffffffc00f08947 */ /* 0x002fea000383ffff */
[----:B------:R-:W-:Y:S05]  /*7430*/  BRA `(.L_x_153) ;  /* 0xfffffff4006c7947 */ /* 0x000fea000383ffff */
.L_x_131:
[----:B0-----:R0:W1:Y:S02]  /*7440*/  SYNCS.PHASECHK.TRANS64.TRYWAIT P0, [R7+URZ], R4 ;  /* 0x00000004070075a7 */ /* 0x001064000800017f */
[----:B-1----:R-:W-:Y:S05]  /*7450*/  @!P0 NANOSLEEP.SYNCS 0x989680 ;  /* 0x009896800000895d */ /* 0x002fea0003900000 */
[----:B------:R-:W1:Y:S02]  /*7460*/  @!P0 SYNCS.PHASECHK.TRANS64 P0, [R7+URZ], R4 ;  /* 0x00000004070085a7 */ /* 0x000e64000800007f */
[----:B-1----:R-:W-:Y:S05]  /*7470*/  @!P0 BRA `(.L_x_131) ;  /* 0xfffffffc00f08947 */ /* 0x002fea000383ffff */
[----:B------:R-:W-:Y:S05]  /*7480*/  BRA `(.L_x_154) ;  /* 0xfffffff4007c7947 */ /* 0x000fea000383ffff */
.L_x_132:
[----:B0-----:R0:W1:Y:S02]  /*7490*/  SYNCS.PHASECHK.TRANS64.TRYWAIT P0, [R6+URZ], R5 ;  /* 0x00000005060075a7 */ /* 0x001064000800017f */
[----:B-1----:R-:W-:Y:S05]  /*74a0*/  @!P0 NANOSLEEP.SYNCS 0x989680 ;  /* 0x009896800000895d */ /* 0x002fea0003900000 */
[----:B------:R-:W1:Y:S02]  /*74b0*/  @!P0 SYNCS.PHASECHK.TRANS64 P0, [R6+URZ], R5 ;  /* 0x00000005060085a7 */ /* 0x000e64000800007f */
[----:B-1----:R-:W-:Y:S05]  /*74c0*/  @!P0 BRA `(.L_x_132) ;  /* 0xfffffffc00f08947 */ /* 0x002fea000383ffff */
[----:B------:R-:W-:Y:S05]  /*74d0*/  BRA `(.L_x_155) ;  /* 0xfffffff4008c7947 */ /* 0x000fea000383ffff */
.L_x_133:
[----:B0-----:R0:W1:Y:S02]  /*74e0*/  SYNCS.PHASECHK.TRANS64.TRYWAIT P0, [R9+URZ], R4 ;  /* 0x00000004090075a7 */ /* 0x001064000800017f */
[----:B-1----:R-:W-:Y:S05]  /*74f0*/  @!P0 NANOSLEEP.SYNCS 0x989680 ;  /* 0x009896800000895d */ /* 0x002fea0003900000 */
[----:B------:R-:W1:Y:S02]  /*7500*/  @!P0 SYNCS.PHASECHK.TRANS64 P0, [R9+URZ], R4 ;  /* 0x00000004090085a7 */ /* 0x000e64000800007f */
[----:B-1----:R-:W-:Y:S05]  /*7510*/  @!P0 BRA `(.L_x_133) ;  /* 0xfffffffc00f08947 */ /* 0x002fea000383ffff */
[----:B------:R-:W-:Y:S05]  /*7520*/  BRA `(.L_x_156) ;  /* 0xfffffff4009c7947 */ /* 0x000fea000383ffff */
.L_x_134:
[----:B0-----:R0:W1:Y:S02]  /*7530*/  SYNCS.PHASECHK.TRANS64.TRYWAIT P0, [R6+URZ], R5 ;  /* 0x00000005060075a7 */ /* 0x001064000800017f */
[----:B-1----:R-:W-:Y:S05]  /*7540*/  @!P0 NANOSLEEP.SYNCS 0x989680 ;  /* 0x009896800000895d */ /* 0x002fea0003900000 */
[----:B------:R-:W1:Y:S02]  /*7550*/  @!P0 SYNCS.PHASECHK.TRANS64 P0, [R6+URZ], R5 ;  /* 0x00000005060085a7 */ /* 0x000e64000800007f */
[----:B-1----:R-:W-:Y:S05]  /*7560*/  @!P0 BRA `(.L_x_134) ;  /* 0xfffffffc00f08947 */ /* 0x002fea000383ffff */
[----:B------:R-:W-:Y:S05]  /*7570*/  BRA `(.L_x_157) ;  /* 0xfffffff400ac7947 */ /* 0x000fea000383ffff */
.L_x_135:
[----:B0-----:R0:W1:Y:S02]  /*7580*/  SYNCS.PHASECHK.TRANS64.TRYWAIT P0, [R9+URZ], R4 ;  /* 0x00000004090075a7 */ /* 0x001064000800017f */
[----:B-1----:R-:W-:Y:S05]  /*7590*/  @!P0 NANOSLEEP.SYNCS 0x989680 ;  /* 0x009896800000895d */ /* 0x002fea0003900000 */
[----:B------:R-:W1:Y:S02]  /*75a0*/  @!P0 SYNCS.PHASECHK.TRANS64 P0, [R9+URZ], R4 ;  /* 0x00000004090085a7 */ /* 0x000e64000800007f */
[----:B-1----:R-:W-:Y:S05]  /*75b0*/  @!P0 BRA `(.L_x_135) ;  /* 0xfffffffc00f08947 */ /* 0x002fea000383ffff */
[----:B------:R-:W-:Y:S05]  /*75c0*/  BRA `(.L_x_158) ;  /* 0xfffffff400bc7947 */ /* 0x000fea000383ffff */
.L_x_136:
[----:B0-----:R0:W1:Y:S02]  /*75d0*/  SYNCS.PHASECHK.TRANS64.TRYWAIT P0, [R6+URZ], R5 ;  /* 0x00000005060075a7 */ /* 0x001064000800017f */
[----:B-1----:R-:W-:Y:S05]  /*75e0*/  @!P0 NANOSLEEP.SYNCS 0x989680 ;  /* 0x009896800000895d */ /* 0x002fea0003900000 */
[----:B------:R-:W1:Y:S02]  /*75f0*/  @!P0 SYNCS.PHASECHK.TRANS64 P0, [R6+URZ], R5 ;  /* 0x00000005060085a7 */ /* 0x000e64000800007f */
[----:B-1----:R-:W-:Y:S05]  /*7600*/  @!P0 BRA `(.L_x_136) ;  /* 0xfffffffc00f08947 */ /* 0x002fea000383ffff */
[----:B------:R-:W-:Y:S05]  /*7610*/  BRA `(.L_x_159) ;  /* 0xfffffff400cc7947 */ /* 0x000fea000383ffff */
.L_x_137:
[----:B0-----:R0:W1:Y:S02]  /*7620*/  SYNCS.PHASECHK.TRANS64.TRYWAIT P0, [R9+URZ], R4 ;  /* 0x00000004090075a7 */ /* 0x001064000800017f */
[----:B-1----:R-:W-:Y:S05]  /*7630*/  @!P0 NANOSLEEP.SYNCS 0x989680 ;  /* 0x009896800000895d */ /* 0x002fea0003900000 */
[----:B------:R-:W1:Y:S02]  /*7640*/  @!P0 SYNCS.PHASECHK.TRANS64 P0, [R9+URZ], R4 ;  /* 0x00000004090085a7 */ /* 0x000e64000800007f */
[----:B-1----:R-:W-:Y:S05]  /*7650*/  @!P0 BRA `(.L_x_137) ;  /* 0xfffffffc00f08947 */ /* 0x002fea000383ffff */
[----:B------:R-:W-:Y:S05]  /*7660*/  BRA `(.L_x_160) ;  /* 0xfffffff400dc7947 */ /* 0x000fea000383ffff */
.L_x_138:
[----:B0-----:R0:W1:Y:S02]  /*7670*/  SYNCS.PHASECHK.TRANS64.TRYWAIT P0, [R6+URZ], R5 ;  /* 0x00000005060075a7 */ /* 0x001064000800017f */
[----:B-1----:R-:W-:Y:S05]  /*7680*/  @!P0 NANOSLEEP.SYNCS 0x989680 ;  /* 0x009896800000895d */ /* 0x002fea0003900000 */
[----:B------:R-:W1:Y:S02]  /*7690*/  @!P0 SYNCS.PHASECHK.TRANS64 P0, [R6+URZ], R5 ;  /* 0x00000005060085a7 */ /* 0x000e64000800007f */
[----:B-1----:R-:W-:Y:S05]  /*76a0*/  @!P0 BRA `(.L_x_138) ;  /* 0xfffffffc00f08947 */ /* 0x002fea000383ffff */
[----:B------:R-:W-:Y:S05]  /*76b0*/  BRA `(.L_x_161) ;  /* 0xfffffff400ec7947 */ /* 0x000fea000383ffff */
.L_x_139:
[----:B0-----:R0:W1:Y:S02]  /*76c0*/  SYNCS.PHASECHK.TRANS64.TRYWAIT P0, [R9+URZ], R4 ;  /* 0x00000004090075a7 */ /* 0x001064000800017f */
[----:B-1----:R-:W-:Y:S05]  /*76d0*/  @!P0 NANOSLEEP.SYNCS 0x989680 ;  /* 0x009896800000895d */ /* 0x002fea0003900000 */
[----:B------:R-:W1:Y:S02]  /*76e0*/  @!P0 SYNCS.PHASECHK.TRANS64 P0, [R9+URZ], R4 ;  /* 0x00000004090085a7 */ /* 0x000e64000800007f */
[----:B-1----:R-:W-:Y:S05]  /*76f0*/  @!P0 BRA `(.L_x_139) ;  /* 0xfffffffc00f08947 */ /* 0x002fea000383ffff */
[----:B------:R-:W-:Y:S05]  /*7700*/  BRA `(.L_x_162) ;  /* 0xfffffff400fc7947 */ /* 0x000fea000383ffff */
.L_x_140:
[----:B0-----:R0:W1:Y:S02]  /*7710*/  SYNCS.PHASECHK.TRANS64.TRYWAIT P0, [R6+URZ], R5 ;  /* 0x00000005060075a7 */ /* 0x001064000800017f */
[----:B-1----:R-:W-:Y:S05]  /*7720*/  @!P0 NANOSLEEP.SYNCS 0x989680 ;  /* 0x009896800000895d */ /* 0x002fea0003900000 */
[----:B------:R-:W1:Y:S02]  /*7730*/  @!P0 SYNCS.PHASECHK.TRANS64 P0, [R6+URZ], R5 ;  /* 0x00000005060085a7 */ /* 0x000e64000800007f */
[----:B-1----:R-:W-:Y:S05]  /*7740*/  @!P0 BRA `(.L_x_140) ;  /* 0xfffffffc00f08947 */ /* 0x002fea000383ffff */
[----:B------:R-:W-:Y:S05]  /*7750*/  BRA `(.L_x_163) ;  /* 0xfffffff8000c7947 */ /* 0x000fea000383ffff */
.L_x_141:
[----:B0-----:R0:W1:Y:S02]  /*7760*/  SYNCS.PHASECHK.TRANS64.TRYWAIT P0, [R9+URZ], R4 ;  /* 0x00000004090075a7 */ /* 0x001064000800017f */
[----:B-1----:R-:W-:Y:S05]  /*7770*/  @!P0 NANOSLEEP.SYNCS 0x989680 ;  /* 0x009896800000895d */ /* 0x002fea0003900000 */
[----:B------:R-:W1:Y:S02]  /*7780*/  @!P0 SYNCS.PHASECHK.TRANS64 P0, [R9+URZ], R4 ;  /* 0x00000004090085a7 */ /* 0x000e64000800007f */
[----:B-1----:R-:W-:Y:S05]  /*7790*/  @!P0 BRA `(.L_x_141) ;  /* 0xfffffffc00f08947 */ /* 0x002fea000383ffff */
[----:B------:R-:W-:Y:S05]  /*77a0*/  BRA `(.L_x_164) ;  /* 0xfffffff8001c7947 */ /* 0x000fea000383ffff */
.L_x_142:
[----:B0-----:R0:W1:Y:S02]  /*77b0*/  SYNCS.PHASECHK.TRANS64.TRYWAIT P0, [R6+URZ], R5 ;  /* 0x00000005060075a7 */ /* 0x001064000800017f */
[----:B-1----:R-:W-:Y:S05]  /*77c0*/  @!P0 NANOSLEEP.SYNCS 0x989680 ;  /* 0x009896800000895d */ /* 0x002fea0003900000 */
[----:B------:R-:W1:Y:S02]  /*77d0*/  @!P0 SYNCS.PHASECHK.TRANS64 P0, [R6+URZ], R5 ;  /* 0x00000005060085a7 */ /* 0x000e64000800007f */
[----:B-1----:R-:W-:Y:S05]  /*77e0*/  @!P0 BRA `(.L_x_142) ;  /* 0xfffffffc00f08947 */ /* 0x002fea000383ffff */
[----:B------:R-:W-:Y:S05]  /*77f0*/  BRA `(.L_x_165) ;  /* 0xfffffff800247947 */ /* 0x000fea000383ffff */
.L_x_166:
[----:B------:R-:W-:-:S00]  /*7800*/  BRA `(.L_x_166) ;  /* 0xfffffffc00fc7947 */ /* 0x000fc0000383ffff */
[----:B------:R-:W-:-:S00]  /*7810*/  NOP ;  /* 0x0000000000007918 */ /* 0x000fc00000000000 */
        /* <DEDUP_REMOVED lines=14> */
.L_x_167:


//--------------------- .nv.shared._ZN7cutlass13device_kernelINS_4gemm6kernel13GemmUniversalIN4cute5tupleIJiiiiEEENS1_10collective13CollectiveMmaINS1_37MainloopSm90TmaGmmaWarpSpecializedFP8ILi14ENS5_IJNS4_1CILi2EEESB_NSA_ILi1EEEEEENS1_32KernelTmaWarpSpecializedPingpongEEENS5_IJNSA_ILi64EEESG_NSA_ILi128EEEEEENS_12float_e4m3_tENS5_IJlSC_lEEESJ_SK_NS4_8TiledMMAINS4_8MMA_AtomIJNS4_4SM904GMMA30MMA_64x64x32_F32E4M3E4M3_SS_TNILNSO_7ScaleInE1ELSQ_1EEEEEENS4_6LayoutINS5_IJSC_SC_SC_EEENS5_IJNSA_ILi0EEESV_SV_EEEEENS5_IJNS4_10UnderscoreESY_SY_EEEEENS4_23SM90_TMA_LOAD_MULTICASTENS4_14ComposedLayoutINS4_7SwizzleILi3ELi4ELi3EEENS4_18smem_ptr_flag_bitsILi8EEENST_INS5_IJNSA_ILi8EEESH_EEENS5_IJSH_SC_EEEEEEEvNS4_8identityES11_S1B_vS1C_EENS_8epilogue10collective6detail29Sm90TmaWarpSpecializedAdapterINS1F_15DefaultEpilogueISJ_SK_SK_NS1E_6thread17LinearCombinationISJ_Li1EffLNS1J_9ScaleType4KindE0ELNS_15FloatRoundStyleE2ESJ_EENS1_15EpilogueDefaultEEEEEvvEEEEvNT_6ParamsE --------------------------
	.section	.nv.shared._ZN7cutlass13device_kernelINS_4gemm6kernel13GemmUniversalIN4cute5tupleIJiiiiEEENS1_10collective13CollectiveMmaINS1_37MainloopSm90TmaGmmaWarpSpecializedFP8ILi14ENS5_IJNS4_1CILi2EEESB_NSA_ILi1EEEEEENS1_32KernelTmaWarpSpecializedPingpongEEENS5_IJNSA_ILi64EEESG_NSA_ILi128EEEEEENS_12float_e4m3_tENS5_IJlSC_lEEESJ_SK_NS4_8TiledMMAINS4_8MMA_AtomIJNS4_4SM904GMMA30MMA_64x64x32_F32E4M3E4M3_SS_TNILNSO_7ScaleInE1ELSQ_1EEEEEENS4_6LayoutINS5_IJSC_SC_SC_EEENS5_IJNSA_ILi0EEESV_SV_EEEEENS5_IJNS4_10UnderscoreESY_SY_EEEEENS4_23SM90_TMA_LOAD_MULTICASTENS4_14ComposedLayoutINS4_7SwizzleILi3ELi4ELi3EEENS4_18smem_ptr_flag_bitsILi8EEENST_INS5_IJNSA_ILi8EEESH_EEENS5_IJSH_SC_EEEEEEEvNS4_8identityES11_S1B_vS1C_EENS_8epilogue10collective6detail29Sm90TmaWarpSpecializedAdapterINS1F_15DefaultEpilogueISJ_SK_SK_NS1E_6thread17LinearCombinationISJ_Li1EffLNS1J_9ScaleType4KindE0ELNS_15FloatRoundStyleE2ESJ_EENS1_15EpilogueDefaultEEEEEvvEEEEvNT_6ParamsE,"aw",@nobits
	.sectionflags	@""
	.align	16
	.zero		1024


//--------------------- .nv.shared.reserved.0     --------------------------
	.section	.nv.shared.reserved.0,"aw",@nobits
	.weak		__nv_reservedSMEM_offset_0_alias
	.size		__nv_reservedSMEM_offset_0_alias, 0, 0
	.other		__nv_reservedSMEM_offset_0_alias,@"STO_CUDA_RESERVED_SHARED STV_DEFAULT"
__nv_reservedSMEM_offset_0_alias:
	.zero		0


//--------------------- .nv.global                --------------------------
	.section	.nv.global,"aw",@nobits
.nv.global:
	.type		_ZN40_INTERNAL_0c98010c_4_k_cu_4f0648de_224874cute1_E,@object
	.size		_ZN40_INTERNAL_0c98010c_4_k_cu_4f0648de_224874cute1_E,(_ZN40_INTERNAL_0c98010c_4_k_cu_4f0648de_224874cuda3std3__45__cpo6cbeginE - _ZN40_INTERNAL_0c98010c_4_k_cu_4f0648de_224874cute1_E)
_ZN40_INTERNAL_0c98010c_4_k_cu_4f0648de_224874cute1_E:
	.zero		1
	.type		_ZN40_INTERNAL_0c98010c_4_k_cu_4f0648de_224874cuda3std3__45__cpo6cbeginE,@object
	.size		_ZN40_INTERNAL_0c98010c_4_k_cu_4f0648de_224874cuda3std3__45__cpo6cbeginE,(_ZN40_INTERNAL_0c98010c_4_k_cu_4f0648de_224874cuda3std3__48in_placeE - _ZN40_INTERNAL_0c98010c_4_k_cu_4f0648de_224874cuda3std3__45__cpo6cbeginE)
_ZN40_INTERNAL_0c98010c_4_k_cu_4f0648de_224874cuda3std3__45__cpo6cbeginE:
	.zero		1
	.type		_ZN40_INTERNAL_0c98010c_4_k_cu_4f0648de_224874cuda3std3__48in_placeE,@object
	.size		_ZN40_INTERNAL_0c98010c_4_k_cu_4f0648de_224874cuda3std3__48in_placeE,(_ZN40_INTERNAL_0c98010c_4_k_cu_4f0648de_224874cuda3std6ranges3__45__cpo9iter_moveE - _ZN40_INTERNAL_0c98010c_4_k_cu_4f0648de_224874cuda3std3__48in_placeE)
_ZN40_INTERNAL_0c98010c_4_k_cu_4f0648de_224874cuda3std3__48in_placeE:
	.zero		1
	.type		_ZN40_INTERNAL_0c98010c_4_k_cu_4f0648de_224874cuda3std6ranges3__45__cpo9iter_moveE,@object
	.size		_ZN40_INTERNAL_0c98010c_4_k_cu_4f0648de_224874cuda3std6ranges3__45__cpo9iter_moveE,(_ZN40_INTERNAL_0c98010c_4_k_cu_4f0648de_224874cuda3std3__45__cpo5beginE - _ZN40_INTERNAL_0c98010c_4_k_cu_4f0648de_224874cuda3std6ranges3__45__cpo9iter_moveE)
_ZN40_INTERNAL_0c98010c_4_k_cu_4f0648de_224874cuda3std6ranges3__45__cpo9iter_moveE:
	.zero		1
	.type		_ZN40_INTERNAL_0c98010c_4_k_cu_4f0648de_224874cuda3std3__45__cpo5beginE,@object
	.size		_ZN40_INTERNAL_0c98010c_4_k_cu_4f0648de_224874cuda3std3__45__cpo5beginE,(_ZN40_INTERNAL_0c98010c_4_k_cu_4f0648de_224874cuda3std3__442_GLOBAL__N__0c98010c_4_k_cu_4f0648de_224876ignoreE - _ZN40_INTERNAL_0c98010c_4_k_cu_4f0648de_224874cuda3std3__45__cpo5beginE)
_ZN40_INTERNAL_0c98010c_4_k_cu_4f0648de_224874cuda3std3__45__cpo5beginE:
	.zero		1
	.type		_ZN40_INTERNAL_0c98010c_4_k_cu_4f0648de_224874cuda3std3__442_GLOBAL__N__0c98010c_4_k_cu_4f0648de_224876ignoreE,@object
	.size		_ZN40_INTERNAL_0c98010c_4_k_cu_4f0648de_224874cuda3std3__442_GLOBAL__N__0c98010c_4_k_cu_4f0648de_224876ignoreE,(_ZN40_INTERNAL_0c98010c_4_k_cu_4f0648de_224874cute7productE - _ZN40_INTERNAL_0c98010c_4_k_cu_4f0648de_224874cuda3std3__442_GLOBAL__N__0c98010c_4_k_cu_4f0648de_224876ignoreE)
_ZN40_INTERNAL_0c98010c_4_k_cu_4f0648de_224874cuda3std3__442_GLOBAL__N__0c98010c_4_k_cu_4f0648de_224876ignoreE:
	.zero		1
	.type		_ZN40_INTERNAL_0c98010c_4_k_cu_4f0648de_224874cute7productE,@object
	.size		_ZN40_INTERNAL_0c98010c_4_k_cu_4f0648de_224874cute7productE,(_ZN40_INTERNAL_0c98010c_4_k_cu_4f0648de_224874cuda3std3__45__cpo3endE - _ZN40_INTERNAL_0c98010c_4_k_cu_4f0648de_224874cute7productE)
_ZN40_INTERNAL_0c98010c_4_k_cu_4f0648de_224874cute7productE:
	.zero		1
	.type		_ZN40_INTERNAL_0c98010c_4_k_cu_4f0648de_224874cuda3std3__45__cpo3endE,@object
	.size		_ZN40_INTERNAL_0c98010c_4_k_cu_4f0648de_224874cuda3std3__45__cpo3endE,(_ZN40_INTERNAL_0c98010c_4_k_cu_4f0648de_224874cuda3std3__419piecewise_constructE - _ZN40_INTERNAL_0c98010c_4_k_cu_4f0648de_224874cuda3std3__45__cpo3endE)
_ZN40_INTERNAL_0c98010c_4_k_cu_4f0648de_224874cuda3std3__45__cpo3endE:
	.zero		1
	.type		_ZN40_INTERNAL_0c98010c_4_k_cu_4f0648de_224874cuda3std3__419piecewise_constructE,@object
	.size		_ZN40_INTERNAL_0c98010c_4_k_cu_4f0648de_224874cuda3std3__419piecewise_constructE,(_ZN40_INTERNAL_0c98010c_4_k_cu_4f0648de_224874cuda3std3__45__cpo4cendE - _ZN40_INTERNAL_0c98010c_4_k_cu_4f0648de_224874cuda3std3__419piecewise_constructE)
_ZN40_INTERNAL_0c98010c_4_k_cu_4f0648de_224874cuda3std3__419piecewise_constructE:
	.zero		1
	.type		_ZN40_INTERNAL_0c98010c_4_k_cu_4f0648de_224874cuda3std3__45__cpo4cendE,@object
	.size		_ZN40_INTERNAL_0c98010c_4_k_cu_4f0648de_224874cuda3std3__45__cpo4cendE,(_ZN40_INTERNAL_0c98010c_4_k_cu_4f0648de_224874cuda3std6ranges3__45__cpo4swapE - _ZN40_INTERNAL_0c98010c_4_k_cu_4f0648de_224874cuda3std3__45__cpo4cendE)
_ZN40_INTERNAL_0c98010c_4_k_cu_4f0648de_224874cuda3std3__45__cpo4cendE:
	.zero		1
	.type		_ZN40_INTERNAL_0c98010c_4_k_cu_4f0648de_224874cuda3std6ranges3__45__cpo4swapE,@object
	.size		_ZN40_INTERNAL_0c98010c_4_k_cu_4f0648de_224874cuda3std6ranges3__45__cpo4swapE,(.L_7 - _ZN40_INTERNAL_0c98010c_4_k_cu_4f0648de_224874cuda3std6ranges3__45__cpo4swapE)
_ZN40_INTERNAL_0c98010c_4_k_cu_4f0648de_224874cuda3std6ranges3__45__cpo4swapE:
	.zero		1
.L_7:


//--------------------- .nv.constant0._ZN7cutlass13device_kernelINS_4gemm6kernel13GemmUniversalIN4cute5tupleIJiiiiEEENS1_10collective13CollectiveMmaINS1_37MainloopSm90TmaGmmaWarpSpecializedFP8ILi14ENS5_IJNS4_1CILi2EEESB_NSA_ILi1EEEEEENS1_32KernelTmaWarpSpecializedPingpongEEENS5_IJNSA_ILi64EEESG_NSA_ILi128EEEEEENS_12float_e4m3_tENS5_IJlSC_lEEESJ_SK_NS4_8TiledMMAINS4_8MMA_AtomIJNS4_4SM904GMMA30MMA_64x64x32_F32E4M3E4M3_SS_TNILNSO_7ScaleInE1ELSQ_1EEEEEENS4_6LayoutINS5_IJSC_SC_SC_EEENS5_IJNSA_ILi0EEESV_SV_EEEEENS5_IJNS4_10UnderscoreESY_SY_EEEEENS4_23SM90_TMA_LOAD_MULTICASTENS4_14ComposedLayoutINS4_7SwizzleILi3ELi4ELi3EEENS4_18smem_ptr_flag_bitsILi8EEENST_INS5_IJNSA_ILi8EEESH_EEENS5_IJSH_SC_EEEEEEEvNS4_8identityES11_S1B_vS1C_EENS_8epilogue10collective6detail29Sm90TmaWarpSpecializedAdapterINS1F_15DefaultEpilogueISJ_SK_SK_NS1E_6thread17LinearCombinationISJ_Li1EffLNS1J_9ScaleType4KindE0ELNS_15FloatRoundStyleE2ESJ_EENS1_15EpilogueDefaultEEEEEvvEEEEvNT_6ParamsE --------------------------
	.section	.nv.constant0._ZN7cutlass13device_kernelINS_4gemm6kernel13GemmUniversalIN4cute5tupleIJiiiiEEENS1_10collective13CollectiveMmaINS1_37MainloopSm90TmaGmmaWarpSpecializedFP8ILi14ENS5_IJNS4_1CILi2EEESB_NSA_ILi1EEEEEENS1_32KernelTmaWarpSpecializedPingpongEEENS5_IJNSA_ILi64EEESG_NSA_ILi128EEEEEENS_12float_e4m3_tENS5_IJlSC_lEEESJ_SK_NS4_8TiledMMAINS4_8MMA_AtomIJNS4_4SM904GMMA30MMA_64x64x32_F32E4M3E4M3_SS_TNILNSO_7ScaleInE1ELSQ_1EEEEEENS4_6LayoutINS5_IJSC_SC_SC_EEENS5_IJNSA_ILi0EEESV_SV_EEEEENS5_IJNS4_10UnderscoreESY_SY_EEEEENS4_23SM90_TMA_LOAD_MULTICASTENS4_14ComposedLayoutINS4_7SwizzleILi3ELi4ELi3EEENS4_18smem_ptr_flag_bitsILi8EEENST_INS5_IJNSA_ILi8EEESH_EEENS5_IJSH_SC_EEEEEEEvNS4_8identityES11_S1B_vS1C_EENS_8epilogue10collective6detail29Sm90TmaWarpSpecializedAdapterINS1F_15DefaultEpilogueISJ_SK_SK_NS1E_6thread17LinearCombinationISJ_Li1EffLNS1J_9ScaleType4KindE0ELNS_15FloatRoundStyleE2ESJ_EENS1_15EpilogueDefaultEEEEEvvEEEEvNT_6ParamsE,"a",@progbits
	.sectionflags	@""
	.align	4
.nv.constant0._ZN7cutlass13device_kernelINS_4gemm6kernel13GemmUniversalIN4cute5tupleIJiiiiEEENS1_10collective13CollectiveMmaINS1_37MainloopSm90TmaGmmaWarpSpecializedFP8ILi14ENS5_IJNS4_1CILi2EEESB_NSA_ILi1EEEEEENS1_32KernelTmaWarpSpecializedPingpongEEENS5_IJNSA_ILi64EEESG_NSA_ILi128EEEEEENS_12float_e4m3_tENS5_IJlSC_lEEESJ_SK_NS4_8TiledMMAINS4_8MMA_AtomIJNS4_4SM904GMMA30MMA_64x64x32_F32E4M3E4M3_SS_TNILNSO_7ScaleInE1ELSQ_1EEEEEENS4_6LayoutINS5_IJSC_SC_SC_EEENS5_IJNSA_ILi0EEESV_SV_EEEEENS5_IJNS4_10UnderscoreESY_SY_EEEEENS4_23SM90_TMA_LOAD_MULTICASTENS4_14ComposedLayoutINS4_7SwizzleILi3ELi4ELi3EEENS4_18smem_ptr_flag_bitsILi8EEENST_INS5_IJNSA_ILi8EEESH_EEENS5_IJSH_SC_EEEEEEEvNS4_8identityES11_S1B_vS1C_EENS_8epilogue10collective6detail29Sm90TmaWarpSpecializedAdapterINS1F_15DefaultEpilogueISJ_SK_SK_NS1E_6thread17LinearCombinationISJ_Li1EffLNS1J_9ScaleType4KindE0ELNS_15FloatRoundStyleE2ESJ_EENS1_15EpilogueDefaultEEEEEvvEEEEvNT_6ParamsE:
	.zero		1664


//--------------------- SYMBOLS --------------------------

	.type		.nv.reservedSmem.offset0,@object
	.size		.nv.reservedSmem.offset0,0x4
